//
// Generated by NVIDIA NVVM Compiler
//
// Compiler Build ID: CL-36424714
// Cuda compilation tools, release 13.0, V13.0.88
// Based on NVVM 20.0.0
//

.version 9.0
.target sm_100
.address_size 64

	// .globl	_Z16rank_individualsPA1291_KiPA1291_KfPf
.extern .func  (.param .b32 func_retval0) vprintf
(
	.param .b64 vprintf_param_0,
	.param .b64 vprintf_param_1
)
;
.extern .func  (.param .b64 func_retval0) malloc
(
	.param .b64 malloc_param_0
)
;
.extern .func free
(
	.param .b64 free_param_0
)
;
.global .align 4 .b8 precalc_xorwow_matrix[102400];
.global .align 4 .b8 precalc_xorwow_offset_matrix[102400];
.global .align 4 .b8 mrg32k3aM1[2304];
.global .align 4 .b8 mrg32k3aM2[2304];
.global .align 4 .b8 mrg32k3aM1SubSeq[2016];
.global .align 4 .b8 mrg32k3aM2SubSeq[2016];
.global .align 4 .b8 mrg32k3aM1Seq[2304];
.global .align 4 .b8 mrg32k3aM2Seq[2304];
.const .align 8 .b8 __cr_lgamma_table[72];
.global .align 1 .b8 _ZN34_INTERNAL_61f76e39_4_k_cu_52892eb44cuda3std3__45__cpo5beginE[1];
.global .align 1 .b8 _ZN34_INTERNAL_61f76e39_4_k_cu_52892eb44cuda3std3__45__cpo3endE[1];
.global .align 1 .b8 _ZN34_INTERNAL_61f76e39_4_k_cu_52892eb44cuda3std3__45__cpo6cbeginE[1];
.global .align 1 .b8 _ZN34_INTERNAL_61f76e39_4_k_cu_52892eb44cuda3std3__45__cpo4cendE[1];
.global .align 1 .b8 _ZN34_INTERNAL_61f76e39_4_k_cu_52892eb44cuda3std3__45__cpo6rbeginE[1];
.global .align 1 .b8 _ZN34_INTERNAL_61f76e39_4_k_cu_52892eb44cuda3std3__45__cpo4rendE[1];
.global .align 1 .b8 _ZN34_INTERNAL_61f76e39_4_k_cu_52892eb44cuda3std3__45__cpo7crbeginE[1];
.global .align 1 .b8 _ZN34_INTERNAL_61f76e39_4_k_cu_52892eb44cuda3std3__45__cpo5crendE[1];
.global .align 1 .b8 _ZN34_INTERNAL_61f76e39_4_k_cu_52892eb44cuda3std3__436_GLOBAL__N__61f76e39_4_k_cu_52892eb46ignoreE[1];
.global .align 1 .b8 _ZN34_INTERNAL_61f76e39_4_k_cu_52892eb44cuda3std3__419piecewise_constructE[1];
.global .align 1 .b8 _ZN34_INTERNAL_61f76e39_4_k_cu_52892eb44cuda3std3__48in_placeE[1];
.global .align 1 .b8 _ZN34_INTERNAL_61f76e39_4_k_cu_52892eb44cuda3std3__420unreachable_sentinelE[1];
.global .align 1 .b8 _ZN34_INTERNAL_61f76e39_4_k_cu_52892eb44cuda3std3__47nulloptE[1];
.global .align 1 .b8 _ZN34_INTERNAL_61f76e39_4_k_cu_52892eb44cuda3std3__48unexpectE[1];
.global .align 1 .b8 _ZN34_INTERNAL_61f76e39_4_k_cu_52892eb44cuda3std6ranges3__45__cpo4swapE[1];
.global .align 1 .b8 _ZN34_INTERNAL_61f76e39_4_k_cu_52892eb44cuda3std6ranges3__45__cpo9iter_moveE[1];
.global .align 1 .b8 _ZN34_INTERNAL_61f76e39_4_k_cu_52892eb44cuda3std6ranges3__45__cpo5beginE[1];
.global .align 1 .b8 _ZN34_INTERNAL_61f76e39_4_k_cu_52892eb44cuda3std6ranges3__45__cpo3endE[1];
.global .align 1 .b8 _ZN34_INTERNAL_61f76e39_4_k_cu_52892eb44cuda3std6ranges3__45__cpo6cbeginE[1];
.global .align 1 .b8 _ZN34_INTERNAL_61f76e39_4_k_cu_52892eb44cuda3std6ranges3__45__cpo4cendE[1];
.global .align 1 .b8 _ZN34_INTERNAL_61f76e39_4_k_cu_52892eb44cuda3std6ranges3__45__cpo7advanceE[1];
.global .align 1 .b8 _ZN34_INTERNAL_61f76e39_4_k_cu_52892eb44cuda3std6ranges3__45__cpo9iter_swapE[1];
.global .align 1 .b8 _ZN34_INTERNAL_61f76e39_4_k_cu_52892eb44cuda3std6ranges3__45__cpo4nextE[1];
.global .align 1 .b8 _ZN34_INTERNAL_61f76e39_4_k_cu_52892eb44cuda3std6ranges3__45__cpo4prevE[1];
.global .align 1 .b8 _ZN34_INTERNAL_61f76e39_4_k_cu_52892eb44cuda3std6ranges3__45__cpo4dataE[1];
.global .align 1 .b8 _ZN34_INTERNAL_61f76e39_4_k_cu_52892eb44cuda3std6ranges3__45__cpo5cdataE[1];
.global .align 1 .b8 _ZN34_INTERNAL_61f76e39_4_k_cu_52892eb44cuda3std6ranges3__45__cpo4sizeE[1];
.global .align 1 .b8 _ZN34_INTERNAL_61f76e39_4_k_cu_52892eb44cuda3std6ranges3__45__cpo5ssizeE[1];
.global .align 1 .b8 _ZN34_INTERNAL_61f76e39_4_k_cu_52892eb44cuda3std6ranges3__45__cpo8distanceE[1];
.global .align 1 .b8 _ZN34_INTERNAL_61f76e39_4_k_cu_52892eb46thrust24THRUST_300001_SM_1000_NS8cuda_cub3parE[1];
.global .align 1 .b8 _ZN34_INTERNAL_61f76e39_4_k_cu_52892eb46thrust24THRUST_300001_SM_1000_NS8cuda_cub10par_nosyncE[1];
.global .align 1 .b8 _ZN34_INTERNAL_61f76e39_4_k_cu_52892eb46thrust24THRUST_300001_SM_1000_NS6system6detail10sequential3seqE[1];
.global .align 1 .b8 _ZN34_INTERNAL_61f76e39_4_k_cu_52892eb46thrust24THRUST_300001_SM_1000_NS6system3cpp3parE[1];
.global .align 1 .b8 _ZN34_INTERNAL_61f76e39_4_k_cu_52892eb46thrust24THRUST_300001_SM_1000_NS12placeholders2_1E[1];
.global .align 1 .b8 _ZN34_INTERNAL_61f76e39_4_k_cu_52892eb46thrust24THRUST_300001_SM_1000_NS12placeholders2_2E[1];
.global .align 1 .b8 _ZN34_INTERNAL_61f76e39_4_k_cu_52892eb46thrust24THRUST_300001_SM_1000_NS12placeholders2_3E[1];
.global .align 1 .b8 _ZN34_INTERNAL_61f76e39_4_k_cu_52892eb46thrust24THRUST_300001_SM_1000_NS12placeholders2_4E[1];
.global .align 1 .b8 _ZN34_INTERNAL_61f76e39_4_k_cu_52892eb46thrust24THRUST_300001_SM_1000_NS12placeholders2_5E[1];
.global .align 1 .b8 _ZN34_INTERNAL_61f76e39_4_k_cu_52892eb46thrust24THRUST_300001_SM_1000_NS12placeholders2_6E[1];
.global .align 1 .b8 _ZN34_INTERNAL_61f76e39_4_k_cu_52892eb46thrust24THRUST_300001_SM_1000_NS12placeholders2_7E[1];
.global .align 1 .b8 _ZN34_INTERNAL_61f76e39_4_k_cu_52892eb46thrust24THRUST_300001_SM_1000_NS12placeholders2_8E[1];
.global .align 1 .b8 _ZN34_INTERNAL_61f76e39_4_k_cu_52892eb46thrust24THRUST_300001_SM_1000_NS12placeholders2_9E[1];
.global .align 1 .b8 _ZN34_INTERNAL_61f76e39_4_k_cu_52892eb46thrust24THRUST_300001_SM_1000_NS12placeholders3_10E[1];
.global .align 1 .b8 _ZN34_INTERNAL_61f76e39_4_k_cu_52892eb46thrust24THRUST_300001_SM_1000_NS3seqE[1];
.global .align 1 .b8 _ZN34_INTERNAL_61f76e39_4_k_cu_52892eb46thrust24THRUST_300001_SM_1000_NS6deviceE[1];
.global .align 1 .b8 $str[56] = {116, 101, 109, 112, 111, 114, 97, 114, 121, 95, 98, 117, 102, 102, 101, 114, 58, 58, 97, 108, 108, 111, 99, 97, 116, 101, 58, 32, 103, 101, 116, 95, 116, 101, 109, 112, 111, 114, 97, 114, 121, 95, 98, 117, 102, 102, 101, 114, 32, 102, 97, 105, 108, 101, 100};
.global .align 1 .b8 $str$4[4] = {37, 115, 10};

.visible .entry _Z16rank_individualsPA1291_KiPA1291_KfPf(
	.param .u64 .ptr .align 1 _Z16rank_individualsPA1291_KiPA1291_KfPf_param_0,
	.param .u64 .ptr .align 1 _Z16rank_individualsPA1291_KiPA1291_KfPf_param_1,
	.param .u64 .ptr .align 1 _Z16rank_individualsPA1291_KiPA1291_KfPf_param_2
)
{
	.reg .pred 	%p<2>;
	.reg .b32 	%r<15>;
	.reg .b32 	%f<13>;
	.reg .b64 	%rd<27>;

	ld.param.u64 	%rd7, [_Z16rank_individualsPA1291_KiPA1291_KfPf_param_0];
	ld.param.u64 	%rd8, [_Z16rank_individualsPA1291_KiPA1291_KfPf_param_1];
	ld.param.u64 	%rd6, [_Z16rank_individualsPA1291_KiPA1291_KfPf_param_2];
	cvta.to.global.u64 	%rd1, %rd8;
	cvta.to.global.u64 	%rd9, %rd7;
	mov.u32 	%r8, %tid.x;
	mov.u32 	%r9, %ctaid.x;
	mov.u32 	%r10, %ntid.x;
	mad.lo.s32 	%r1, %r9, %r10, %r8;
	mul.wide.s32 	%rd10, %r1, 5164;
	add.s64 	%rd2, %rd9, %rd10;
	ld.global.u32 	%r2, [%rd2];
	add.s64 	%rd26, %rd2, 8;
	mov.f32 	%f12, 0f00000000;
	mov.b32 	%r14, 0;
	mov.u32 	%r13, %r2;
$L__BB0_1:
	ld.global.u32 	%r11, [%rd26+-4];
	mul.wide.s32 	%rd11, %r13, 5164;
	add.s64 	%rd12, %rd1, %rd11;
	mul.wide.s32 	%rd13, %r11, 4;
	add.s64 	%rd14, %rd12, %rd13;
	ld.global.f32 	%f4, [%rd14];
	add.f32 	%f5, %f12, %f4;
	add.s32 	%r14, %r14, 2;
	ld.global.u32 	%r13, [%rd26];
	mul.wide.s32 	%rd15, %r11, 5164;
	add.s64 	%rd16, %rd1, %rd15;
	mul.wide.s32 	%rd17, %r13, 4;
	add.s64 	%rd18, %rd16, %rd17;
	ld.global.f32 	%f6, [%rd18];
	add.f32 	%f12, %f5, %f6;
	add.s64 	%rd26, %rd26, 8;
	setp.ne.s32 	%p1, %r14, 1290;
	@%p1 bra 	$L__BB0_1;
	cvta.to.global.u64 	%rd19, %rd6;
	ld.global.u32 	%r12, [%rd2+5160];
	mul.wide.s32 	%rd20, %r12, 5164;
	add.s64 	%rd21, %rd1, %rd20;
	mul.wide.s32 	%rd22, %r2, 4;
	add.s64 	%rd23, %rd21, %rd22;
	ld.global.f32 	%f7, [%rd23];
	add.f32 	%f8, %f12, %f7;
	rcp.rn.f32 	%f9, %f8;
	mul.f32 	%f10, %f9, %f9;
	mul.f32 	%f11, %f10, %f10;
	mul.wide.s32 	%rd24, %r1, 4;
	add.s64 	%rd25, %rd19, %rd24;
	st.global.f32 	[%rd25], %f11;
	ret;

}
	// .globl	_Z21crossover_individualsPA1291_KfPA1291_iPfPS_S3_PKi
.visible .entry _Z21crossover_individualsPA1291_KfPA1291_iPfPS_S3_PKi(
	.param .u64 .ptr .align 1 _Z21crossover_individualsPA1291_KfPA1291_iPfPS_S3_PKi_param_0,
	.param .u64 .ptr .align 1 _Z21crossover_individualsPA1291_KfPA1291_iPfPS_S3_PKi_param_1,
	.param .u64 .ptr .align 1 _Z21crossover_individualsPA1291_KfPA1291_iPfPS_S3_PKi_param_2,
	.param .u64 .ptr .align 1 _Z21crossover_individualsPA1291_KfPA1291_iPfPS_S3_PKi_param_3,
	.param .u64 .ptr .align 1 _Z21crossover_individualsPA1291_KfPA1291_iPfPS_S3_PKi_param_4,
	.param .u64 .ptr .align 1 _Z21crossover_individualsPA1291_KfPA1291_iPfPS_S3_PKi_param_5
)
{
	.local .align 8 .b8 	__local_depot1[176];
	.reg .b64 	%SP;
	.reg .b64 	%SPL;
	.reg .pred 	%p<89>;
	.reg .b32 	%r<281>;
	.reg .b32 	%f<39>;
	.reg .b64 	%rd<195>;

	mov.u64 	%SPL, __local_depot1;
	cvta.local.u64 	%SP, %SPL;
	ld.param.u64 	%rd59, [_Z21crossover_individualsPA1291_KfPA1291_iPfPS_S3_PKi_param_0];
	ld.param.u64 	%rd60, [_Z21crossover_individualsPA1291_KfPA1291_iPfPS_S3_PKi_param_1];
	ld.param.u64 	%rd57, [_Z21crossover_individualsPA1291_KfPA1291_iPfPS_S3_PKi_param_3];
	ld.param.u64 	%rd61, [_Z21crossover_individualsPA1291_KfPA1291_iPfPS_S3_PKi_param_5];
	cvta.to.global.u64 	%rd1, %rd59;
	cvta.to.global.u64 	%rd2, %rd60;
	cvta.to.global.u64 	%rd3, %rd61;
	cvta.to.global.u64 	%rd4, %rd57;
	add.u64 	%rd5, %SPL, 8;
	mov.u32 	%r45, %ctaid.x;
	mov.u32 	%r46, %tid.x;
	shl.b32 	%r1, %r45, 6;
	add.s32 	%r2, %r1, %r46;
	xor.b32  	%r47, %r2, -1429050551;
	mul.lo.s32 	%r3, %r47, 1099087573;
	add.s32 	%r48, %r3, 123456789;
	add.s32 	%r4, %r3, 5783321;
	cvt.u64.u32 	%rd6, %r1;
	shr.u32 	%r49, %r48, 2;
	xor.b32  	%r50, %r49, %r48;
	shl.b32 	%r51, %r4, 4;
	shl.b32 	%r52, %r50, 1;
	xor.b32  	%r53, %r51, %r52;
	xor.b32  	%r54, %r53, %r4;
	xor.b32  	%r5, %r54, %r50;
	{ // callseq 0, 0
	.param .b64 param0;
	st.param.b64 	[param0], 4;
	.param .b64 retval0;
	call.uni (retval0), 
	malloc, 
	(
	param0
	);
	ld.param.b64 	%rd63, [retval0];
	} // callseq 0
	setp.ne.s64 	%p2, %rd63, 0;
	@%p2 bra 	$L__BB1_2;
	add.u64 	%rd167, %SP, 0;
	add.u64 	%rd168, %SPL, 0;
	{ // callseq 14, 0
	.param .b64 param0;
	st.param.b64 	[param0], 0;
	call.uni 
	free, 
	(
	param0
	);
	} // callseq 14
	mov.u64 	%rd169, $str;
	cvta.global.u64 	%rd170, %rd169;
	st.local.u64 	[%rd168], %rd170;
	mov.u64 	%rd171, $str$4;
	cvta.global.u64 	%rd172, %rd171;
	{ // callseq 15, 0
	.param .b64 param0;
	st.param.b64 	[param0], %rd172;
	.param .b64 param1;
	st.param.b64 	[param1], %rd167;
	.param .b32 retval0;
	call.uni (retval0), 
	vprintf, 
	(
	param0, 
	param1
	);
	ld.param.b32 	%r265, [retval0];
	} // callseq 15
	// begin inline asm
	trap;
	// end inline asm
$L__BB1_2:
	{ // callseq 1, 0
	.param .b64 param0;
	st.param.b64 	[param0], 8;
	.param .b64 retval0;
	call.uni (retval0), 
	malloc, 
	(
	param0
	);
	ld.param.b64 	%rd64, [retval0];
	} // callseq 1
	setp.eq.s64 	%p3, %rd64, 0;
	@%p3 bra 	$L__BB1_40;
	add.s32 	%r55, %r1, 64;
	cvt.s64.s32 	%rd66, %r55;
	sub.s64 	%rd9, %rd66, %rd6;
	setp.gt.s64 	%p4, %rd9, 0;
	mov.b64 	%rd177, 0;
	@%p4 bra 	$L__BB1_4;
	bra.uni 	$L__BB1_6;
$L__BB1_4:
	ld.f32 	%f1, [%rd63];
	mov.b64 	%rd177, 0;
	mov.u64 	%rd176, %rd9;
$L__BB1_5:
	sub.s64 	%rd68, %rd176, %rd177;
	shr.u64 	%rd69, %rd68, 63;
	add.s64 	%rd70, %rd68, %rd69;
	shr.s64 	%rd71, %rd70, 1;
	add.s64 	%rd72, %rd71, %rd177;
	add.s64 	%rd73, %rd72, %rd6;
	shl.b64 	%rd74, %rd73, 2;
	add.s64 	%rd75, %rd4, %rd74;
	ld.global.f32 	%f5, [%rd75];
	setp.geu.f32 	%p5, %f5, %f1;
	add.s64 	%rd76, %rd72, 1;
	selp.b64 	%rd176, %rd72, %rd176, %p5;
	selp.b64 	%rd177, %rd177, %rd76, %p5;
	setp.lt.s64 	%p6, %rd177, %rd176;
	@%p6 bra 	$L__BB1_5;
$L__BB1_6:
	xor.b32  	%r56, %r3, 362436069;
	st.u64 	[%rd64], %rd177;
	{ // callseq 2, 0
	.param .b64 param0;
	st.param.b64 	[param0], %rd64;
	call.uni 
	free, 
	(
	param0
	);
	} // callseq 2
	{ // callseq 3, 0
	.param .b64 param0;
	st.param.b64 	[param0], %rd63;
	call.uni 
	free, 
	(
	param0
	);
	} // callseq 3
	shl.b64 	%rd77, %rd6, 32;
	add.s64 	%rd78, %rd77, -4294967296;
	shr.s64 	%rd79, %rd78, 32;
	shl.b64 	%rd80, %rd79, 2;
	add.s64 	%rd15, %rd3, %rd80;
	ld.global.u32 	%r6, [%rd15];
	shr.u32 	%r57, %r56, 2;
	xor.b32  	%r58, %r57, %r56;
	shl.b32 	%r59, %r5, 4;
	shl.b32 	%r60, %r58, 1;
	xor.b32  	%r61, %r60, %r59;
	xor.b32  	%r62, %r61, %r58;
	xor.b32  	%r7, %r62, %r5;
	{ // callseq 4, 0
	.param .b64 param0;
	st.param.b64 	[param0], 4;
	.param .b64 retval0;
	call.uni (retval0), 
	malloc, 
	(
	param0
	);
	ld.param.b64 	%rd81, [retval0];
	} // callseq 4
	setp.ne.s64 	%p7, %rd81, 0;
	@%p7 bra 	$L__BB1_8;
	add.u64 	%rd155, %SP, 0;
	add.u64 	%rd156, %SPL, 0;
	{ // callseq 10, 0
	.param .b64 param0;
	st.param.b64 	[param0], 0;
	call.uni 
	free, 
	(
	param0
	);
	} // callseq 10
	mov.u64 	%rd157, $str;
	cvta.global.u64 	%rd158, %rd157;
	st.local.u64 	[%rd156], %rd158;
	mov.u64 	%rd159, $str$4;
	cvta.global.u64 	%rd160, %rd159;
	{ // callseq 11, 0
	.param .b64 param0;
	st.param.b64 	[param0], %rd160;
	.param .b64 param1;
	st.param.b64 	[param1], %rd155;
	.param .b32 retval0;
	call.uni (retval0), 
	vprintf, 
	(
	param0, 
	param1
	);
	ld.param.b32 	%r261, [retval0];
	} // callseq 11
	// begin inline asm
	trap;
	// end inline asm
$L__BB1_8:
	{ // callseq 5, 0
	.param .b64 param0;
	st.param.b64 	[param0], 8;
	.param .b64 retval0;
	call.uni (retval0), 
	malloc, 
	(
	param0
	);
	ld.param.b64 	%rd82, [retval0];
	} // callseq 5
	setp.eq.s64 	%p8, %rd82, 0;
	@%p8 bra 	$L__BB1_41;
	setp.gt.s64 	%p9, %rd9, 0;
	mov.b64 	%rd180, 0;
	@%p9 bra 	$L__BB1_10;
	bra.uni 	$L__BB1_12;
$L__BB1_10:
	ld.f32 	%f2, [%rd81];
	mov.b64 	%rd180, 0;
$L__BB1_11:
	sub.s64 	%rd85, %rd9, %rd180;
	shr.u64 	%rd86, %rd85, 63;
	add.s64 	%rd87, %rd85, %rd86;
	shr.s64 	%rd88, %rd87, 1;
	add.s64 	%rd89, %rd88, %rd180;
	add.s64 	%rd90, %rd89, %rd6;
	shl.b64 	%rd91, %rd90, 2;
	add.s64 	%rd92, %rd4, %rd91;
	ld.global.f32 	%f6, [%rd92];
	setp.geu.f32 	%p10, %f6, %f2;
	add.s64 	%rd93, %rd89, 1;
	selp.b64 	%rd9, %rd89, %rd9, %p10;
	selp.b64 	%rd180, %rd180, %rd93, %p10;
	setp.lt.s64 	%p11, %rd180, %rd9;
	@%p11 bra 	$L__BB1_11;
$L__BB1_12:
	ld.param.u64 	%rd174, [_Z21crossover_individualsPA1291_KfPA1291_iPfPS_S3_PKi_param_4];
	cvta.to.global.u64 	%rd23, %rd174;
	st.u64 	[%rd82], %rd180;
	{ // callseq 6, 0
	.param .b64 param0;
	st.param.b64 	[param0], %rd82;
	call.uni 
	free, 
	(
	param0
	);
	} // callseq 6
	{ // callseq 7, 0
	.param .b64 param0;
	st.param.b64 	[param0], %rd81;
	call.uni 
	free, 
	(
	param0
	);
	} // callseq 7
	ld.global.u32 	%r8, [%rd15];
	mov.b32 	%r65, 0;
	st.local.u32 	[%rd5], %r65;
	st.local.u32 	[%rd5+4], %r65;
	st.local.u32 	[%rd5+8], %r65;
	st.local.u32 	[%rd5+12], %r65;
	st.local.u32 	[%rd5+16], %r65;
	st.local.u32 	[%rd5+20], %r65;
	st.local.u32 	[%rd5+24], %r65;
	st.local.u32 	[%rd5+28], %r65;
	st.local.u32 	[%rd5+32], %r65;
	st.local.u32 	[%rd5+36], %r65;
	st.local.u32 	[%rd5+40], %r65;
	st.local.u32 	[%rd5+44], %r65;
	st.local.u32 	[%rd5+48], %r65;
	st.local.u32 	[%rd5+52], %r65;
	st.local.u32 	[%rd5+56], %r65;
	st.local.u32 	[%rd5+60], %r65;
	st.local.u32 	[%rd5+64], %r65;
	st.local.u32 	[%rd5+68], %r65;
	st.local.u32 	[%rd5+72], %r65;
	st.local.u32 	[%rd5+76], %r65;
	st.local.u32 	[%rd5+80], %r65;
	st.local.u32 	[%rd5+84], %r65;
	st.local.u32 	[%rd5+88], %r65;
	st.local.u32 	[%rd5+92], %r65;
	st.local.u32 	[%rd5+96], %r65;
	st.local.u32 	[%rd5+100], %r65;
	st.local.u32 	[%rd5+104], %r65;
	st.local.u32 	[%rd5+108], %r65;
	st.local.u32 	[%rd5+112], %r65;
	st.local.u32 	[%rd5+116], %r65;
	st.local.u32 	[%rd5+120], %r65;
	st.local.u32 	[%rd5+124], %r65;
	st.local.u32 	[%rd5+128], %r65;
	st.local.u32 	[%rd5+132], %r65;
	st.local.u32 	[%rd5+136], %r65;
	st.local.u32 	[%rd5+140], %r65;
	st.local.u32 	[%rd5+144], %r65;
	st.local.u32 	[%rd5+148], %r65;
	st.local.u32 	[%rd5+152], %r65;
	st.local.u32 	[%rd5+156], %r65;
	st.local.u32 	[%rd5+160], %r65;
	shl.b64 	%rd94, %rd6, 2;
	add.s64 	%rd95, %rd3, %rd94;
	ld.global.u32 	%r66, [%rd95+128];
	setp.ne.s32 	%p12, %r2, %r66;
	ld.global.u32 	%r68, [%rd95+132];
	setp.ne.s32 	%p13, %r2, %r68;
	ld.global.u32 	%r70, [%rd95+136];
	setp.ne.s32 	%p14, %r2, %r70;
	ld.global.u32 	%r72, [%rd95+140];
	setp.ne.s32 	%p15, %r2, %r72;
	ld.global.u32 	%r74, [%rd95+144];
	setp.ne.s32 	%p16, %r2, %r74;
	ld.global.u32 	%r76, [%rd95+148];
	setp.ne.s32 	%p17, %r2, %r76;
	ld.global.u32 	%r78, [%rd95+152];
	setp.ne.s32 	%p18, %r2, %r78;
	ld.global.u32 	%r80, [%rd95+156];
	setp.ne.s32 	%p19, %r2, %r80;
	ld.global.u32 	%r82, [%rd95+160];
	setp.ne.s32 	%p20, %r2, %r82;
	ld.global.u32 	%r84, [%rd95+164];
	setp.ne.s32 	%p21, %r2, %r84;
	ld.global.u32 	%r86, [%rd95+168];
	setp.ne.s32 	%p22, %r2, %r86;
	ld.global.u32 	%r88, [%rd95+172];
	setp.ne.s32 	%p23, %r2, %r88;
	ld.global.u32 	%r90, [%rd95+176];
	setp.ne.s32 	%p24, %r2, %r90;
	ld.global.u32 	%r92, [%rd95+180];
	setp.ne.s32 	%p25, %r2, %r92;
	ld.global.u32 	%r94, [%rd95+184];
	setp.ne.s32 	%p26, %r2, %r94;
	ld.global.u32 	%r96, [%rd95+188];
	setp.ne.s32 	%p27, %r2, %r96;
	ld.global.u32 	%r98, [%rd95+192];
	setp.ne.s32 	%p28, %r2, %r98;
	ld.global.u32 	%r100, [%rd95+196];
	setp.ne.s32 	%p29, %r2, %r100;
	ld.global.u32 	%r102, [%rd95+200];
	setp.ne.s32 	%p30, %r2, %r102;
	ld.global.u32 	%r104, [%rd95+204];
	setp.ne.s32 	%p31, %r2, %r104;
	ld.global.u32 	%r106, [%rd95+208];
	setp.ne.s32 	%p32, %r2, %r106;
	ld.global.u32 	%r108, [%rd95+212];
	setp.ne.s32 	%p33, %r2, %r108;
	ld.global.u32 	%r110, [%rd95+216];
	setp.ne.s32 	%p34, %r2, %r110;
	ld.global.u32 	%r112, [%rd95+220];
	setp.ne.s32 	%p35, %r2, %r112;
	ld.global.u32 	%r114, [%rd95+224];
	setp.ne.s32 	%p36, %r2, %r114;
	ld.global.u32 	%r116, [%rd95+228];
	setp.ne.s32 	%p37, %r2, %r116;
	ld.global.u32 	%r118, [%rd95+232];
	setp.ne.s32 	%p38, %r2, %r118;
	ld.global.u32 	%r120, [%rd95+236];
	setp.ne.s32 	%p39, %r2, %r120;
	ld.global.u32 	%r122, [%rd95+240];
	setp.ne.s32 	%p40, %r2, %r122;
	ld.global.u32 	%r124, [%rd95+244];
	setp.ne.s32 	%p41, %r2, %r124;
	ld.global.u32 	%r126, [%rd95+248];
	setp.ne.s32 	%p42, %r2, %r126;
	ld.global.u32 	%r128, [%rd95+252];
	setp.ne.s32 	%p43, %r2, %r128;
	and.pred  	%p44, %p43, %p42;
	and.pred  	%p45, %p44, %p41;
	and.pred  	%p46, %p45, %p40;
	and.pred  	%p47, %p46, %p39;
	and.pred  	%p48, %p47, %p38;
	and.pred  	%p49, %p48, %p37;
	and.pred  	%p50, %p49, %p36;
	and.pred  	%p51, %p50, %p35;
	and.pred  	%p52, %p51, %p34;
	and.pred  	%p53, %p52, %p33;
	and.pred  	%p54, %p53, %p32;
	and.pred  	%p55, %p54, %p31;
	and.pred  	%p56, %p55, %p30;
	and.pred  	%p57, %p56, %p29;
	and.pred  	%p58, %p57, %p28;
	and.pred  	%p59, %p58, %p27;
	and.pred  	%p60, %p59, %p26;
	and.pred  	%p61, %p60, %p25;
	and.pred  	%p62, %p61, %p24;
	and.pred  	%p63, %p62, %p23;
	and.pred  	%p64, %p63, %p22;
	and.pred  	%p65, %p64, %p21;
	and.pred  	%p66, %p65, %p20;
	and.pred  	%p67, %p66, %p19;
	and.pred  	%p68, %p67, %p18;
	and.pred  	%p69, %p68, %p17;
	and.pred  	%p70, %p69, %p16;
	and.pred  	%p71, %p70, %p15;
	and.pred  	%p72, %p71, %p14;
	and.pred  	%p73, %p72, %p13;
	and.pred  	%p1, %p73, %p12;
	add.s32 	%r277, %r3, -637408350;
	mov.b32 	%r276, -123459836;
	mov.b32 	%r275, -589760388;
	not.pred 	%p74, %p1;
	mov.u32 	%r273, %r7;
	mov.u32 	%r274, %r4;
	@%p74 bra 	$L__BB1_31;
	mul.wide.u32 	%rd96, %r2, 5164;
	add.s64 	%rd188, %rd23, %rd96;
	shl.b32 	%r129, %r7, 4;
	xor.b32  	%r130, %r7, %r129;
	xor.b32  	%r131, %r130, 1268216655;
	add.s32 	%r132, %r3, %r131;
	add.s32 	%r133, %r132, -637045913;
	cvt.rn.f32.u32 	%f7, %r133;
	fma.rn.f32 	%f8, %f7, 0f2F800000, 0f2F000000;
	mul.f32 	%f9, %f8, 0f44A16000;
	cvt.rpi.f32.f32 	%f10, %f9;
	add.f32 	%f11, %f10, 0fBF800000;
	cvt.rzi.s32.f32 	%r134, %f11;
	shl.b32 	%r135, %r7, 8;
	xor.b32  	%r136, %r135, %r7;
	xor.b32  	%r273, %r136, -825029350;
	add.s32 	%r277, %r3, -636683476;
	add.s32 	%r137, %r273, %r277;
	cvt.rn.f32.u32 	%f12, %r137;
	fma.rn.f32 	%f13, %f12, 0f2F800000, 0f2F000000;
	mul.f32 	%f14, %f13, 0f44A16000;
	cvt.rpi.f32.f32 	%f15, %f14;
	add.f32 	%f16, %f15, 0fBF800000;
	cvt.rzi.s32.f32 	%r138, %f16;
	min.s32 	%r12, %r134, %r138;
	max.s32 	%r13, %r134, %r138;
	setp.ge.s32 	%p75, %r12, %r13;
	@%p75 bra 	$L__BB1_20;
	sub.s32 	%r139, %r13, %r12;
	and.b32  	%r14, %r139, 3;
	setp.eq.s32 	%p76, %r14, 0;
	mov.u32 	%r269, %r12;
	@%p76 bra 	$L__BB1_17;
	mul.wide.s32 	%rd98, %r6, 5164;
	add.s64 	%rd25, %rd2, %rd98;
	neg.s32 	%r267, %r14;
	mov.u32 	%r269, %r12;
	mov.u64 	%rd181, %rd188;
$L__BB1_16:
	.pragma "nounroll";
	mul.wide.s32 	%rd99, %r269, 4;
	add.s64 	%rd100, %rd25, %rd99;
	ld.global.u32 	%r140, [%rd100];
	add.s64 	%rd188, %rd181, 4;
	st.global.u32 	[%rd181], %r140;
	and.b32  	%r141, %r140, 31;
	mov.b32 	%r142, 1;
	shl.b32 	%r143, %r142, %r141;
	shr.s32 	%r144, %r140, 31;
	shr.u32 	%r145, %r144, 27;
	add.s32 	%r146, %r140, %r145;
	shr.s32 	%r147, %r146, 5;
	mul.wide.s32 	%rd101, %r147, 4;
	add.s64 	%rd102, %rd5, %rd101;
	ld.local.u32 	%r148, [%rd102];
	or.b32  	%r149, %r143, %r148;
	st.local.u32 	[%rd102], %r149;
	add.s32 	%r269, %r269, 1;
	add.s32 	%r267, %r267, 1;
	setp.ne.s32 	%p77, %r267, 0;
	mov.u64 	%rd181, %rd188;
	@%p77 bra 	$L__BB1_16;
$L__BB1_17:
	sub.s32 	%r150, %r12, %r13;
	setp.gt.u32 	%p78, %r150, -4;
	@%p78 bra 	$L__BB1_20;
	sub.s32 	%r270, %r269, %r13;
	mul.wide.s32 	%rd103, %r6, 5164;
	add.s64 	%rd104, %rd103, %rd2;
	add.s64 	%rd30, %rd104, 8;
	mov.u64 	%rd185, %rd188;
$L__BB1_19:
	mul.wide.s32 	%rd105, %r269, 4;
	add.s64 	%rd106, %rd30, %rd105;
	ld.global.u32 	%r151, [%rd106+-8];
	st.global.u32 	[%rd185], %r151;
	and.b32  	%r152, %r151, 31;
	mov.b32 	%r153, 1;
	shl.b32 	%r154, %r153, %r152;
	shr.s32 	%r155, %r151, 31;
	shr.u32 	%r156, %r155, 27;
	add.s32 	%r157, %r151, %r156;
	shr.s32 	%r158, %r157, 5;
	mul.wide.s32 	%rd107, %r158, 4;
	add.s64 	%rd108, %rd5, %rd107;
	ld.local.u32 	%r159, [%rd108];
	or.b32  	%r160, %r154, %r159;
	st.local.u32 	[%rd108], %r160;
	ld.global.u32 	%r161, [%rd106+-4];
	st.global.u32 	[%rd185+4], %r161;
	and.b32  	%r162, %r161, 31;
	shl.b32 	%r163, %r153, %r162;
	shr.s32 	%r164, %r161, 31;
	shr.u32 	%r165, %r164, 27;
	add.s32 	%r166, %r161, %r165;
	shr.s32 	%r167, %r166, 5;
	mul.wide.s32 	%rd109, %r167, 4;
	add.s64 	%rd110, %rd5, %rd109;
	ld.local.u32 	%r168, [%rd110];
	or.b32  	%r169, %r163, %r168;
	st.local.u32 	[%rd110], %r169;
	ld.global.u32 	%r170, [%rd106];
	st.global.u32 	[%rd185+8], %r170;
	and.b32  	%r171, %r170, 31;
	shl.b32 	%r172, %r153, %r171;
	shr.s32 	%r173, %r170, 31;
	shr.u32 	%r174, %r173, 27;
	add.s32 	%r175, %r170, %r174;
	shr.s32 	%r176, %r175, 5;
	mul.wide.s32 	%rd111, %r176, 4;
	add.s64 	%rd112, %rd5, %rd111;
	ld.local.u32 	%r177, [%rd112];
	or.b32  	%r178, %r172, %r177;
	st.local.u32 	[%rd112], %r178;
	ld.global.u32 	%r179, [%rd106+4];
	add.s64 	%rd188, %rd185, 16;
	st.global.u32 	[%rd185+12], %r179;
	and.b32  	%r180, %r179, 31;
	shl.b32 	%r181, %r153, %r180;
	shr.s32 	%r182, %r179, 31;
	shr.u32 	%r183, %r182, 27;
	add.s32 	%r184, %r179, %r183;
	shr.s32 	%r185, %r184, 5;
	mul.wide.s32 	%rd113, %r185, 4;
	add.s64 	%rd114, %rd5, %rd113;
	ld.local.u32 	%r186, [%rd114];
	or.b32  	%r187, %r181, %r186;
	st.local.u32 	[%rd114], %r187;
	add.s32 	%r269, %r269, 4;
	add.s32 	%r270, %r270, 4;
	setp.eq.s32 	%p79, %r270, 0;
	mov.u64 	%rd185, %rd188;
	@%p79 bra 	$L__BB1_20;
	bra.uni 	$L__BB1_19;
$L__BB1_20:
	mul.wide.s32 	%rd115, %r8, 5164;
	add.s64 	%rd116, %rd115, %rd2;
	add.s64 	%rd186, %rd116, 8;
	mov.b32 	%r272, 0;
$L__BB1_21:
	ld.global.u32 	%r27, [%rd186+-8];
	shr.s32 	%r189, %r27, 31;
	shr.u32 	%r190, %r189, 27;
	add.s32 	%r191, %r27, %r190;
	shr.s32 	%r192, %r191, 5;
	mul.wide.s32 	%rd117, %r192, 4;
	add.s64 	%rd118, %rd5, %rd117;
	ld.local.u32 	%r193, [%rd118];
	and.b32  	%r194, %r27, 31;
	shr.u32 	%r195, %r193, %r194;
	and.b32  	%r196, %r195, 1;
	setp.eq.b32 	%p80, %r196, 1;
	@%p80 bra 	$L__BB1_23;
	add.s64 	%rd37, %rd188, 4;
	st.global.u32 	[%rd188], %r27;
	mov.u64 	%rd188, %rd37;
$L__BB1_23:
	ld.global.u32 	%r28, [%rd186+-4];
	shr.s32 	%r197, %r28, 31;
	shr.u32 	%r198, %r197, 27;
	add.s32 	%r199, %r28, %r198;
	shr.s32 	%r200, %r199, 5;
	mul.wide.s32 	%rd119, %r200, 4;
	add.s64 	%rd120, %rd5, %rd119;
	ld.local.u32 	%r201, [%rd120];
	and.b32  	%r202, %r28, 31;
	shr.u32 	%r203, %r201, %r202;
	and.b32  	%r204, %r203, 1;
	setp.eq.b32 	%p81, %r204, 1;
	@%p81 bra 	$L__BB1_25;
	add.s64 	%rd39, %rd188, 4;
	st.global.u32 	[%rd188], %r28;
	mov.u64 	%rd188, %rd39;
$L__BB1_25:
	ld.global.u32 	%r29, [%rd186];
	shr.s32 	%r205, %r29, 31;
	shr.u32 	%r206, %r205, 27;
	add.s32 	%r207, %r29, %r206;
	shr.s32 	%r208, %r207, 5;
	mul.wide.s32 	%rd121, %r208, 4;
	add.s64 	%rd122, %rd5, %rd121;
	ld.local.u32 	%r209, [%rd122];
	and.b32  	%r210, %r29, 31;
	shr.u32 	%r211, %r209, %r210;
	and.b32  	%r212, %r211, 1;
	setp.eq.b32 	%p82, %r212, 1;
	@%p82 bra 	$L__BB1_27;
	add.s64 	%rd41, %rd188, 4;
	st.global.u32 	[%rd188], %r29;
	mov.u64 	%rd188, %rd41;
$L__BB1_27:
	setp.eq.s32 	%p83, %r272, 1288;
	mov.u32 	%r274, %r7;
	mov.u32 	%r275, %r5;
	mov.u32 	%r276, %r4;
	@%p83 bra 	$L__BB1_31;
	ld.global.u32 	%r30, [%rd186+4];
	shr.s32 	%r213, %r30, 31;
	shr.u32 	%r214, %r213, 27;
	add.s32 	%r215, %r30, %r214;
	shr.s32 	%r216, %r215, 5;
	mul.wide.s32 	%rd123, %r216, 4;
	add.s64 	%rd124, %rd5, %rd123;
	ld.local.u32 	%r217, [%rd124];
	and.b32  	%r218, %r30, 31;
	shr.u32 	%r219, %r217, %r218;
	and.b32  	%r220, %r219, 1;
	setp.eq.b32 	%p84, %r220, 1;
	@%p84 bra 	$L__BB1_30;
	add.s64 	%rd43, %rd188, 4;
	st.global.u32 	[%rd188], %r30;
	mov.u64 	%rd188, %rd43;
$L__BB1_30:
	add.s32 	%r272, %r272, 4;
	add.s64 	%rd186, %rd186, 16;
	bra.uni 	$L__BB1_21;
$L__BB1_31:
	bar.sync 	0;
	@%p74 bra 	$L__BB1_35;
	mul.wide.u32 	%rd125, %r2, 5164;
	add.s64 	%rd126, %rd125, 8;
	add.s64 	%rd193, %rd23, %rd126;
	add.s64 	%rd192, %rd2, %rd126;
	mov.b32 	%r278, 0;
$L__BB1_33:
	ld.global.u32 	%r222, [%rd193+-8];
	st.global.u32 	[%rd192+-8], %r222;
	ld.global.u32 	%r223, [%rd193+-4];
	st.global.u32 	[%rd192+-4], %r223;
	ld.global.u32 	%r224, [%rd193];
	st.global.u32 	[%rd192], %r224;
	setp.eq.s32 	%p86, %r278, 1288;
	@%p86 bra 	$L__BB1_35;
	ld.global.u32 	%r225, [%rd193+4];
	st.global.u32 	[%rd192+4], %r225;
	add.s32 	%r278, %r278, 4;
	add.s64 	%rd193, %rd193, 16;
	add.s64 	%rd192, %rd192, 16;
	bra.uni 	$L__BB1_33;
$L__BB1_35:
	mul.wide.u32 	%rd127, %r2, 5164;
	add.s64 	%rd52, %rd2, %rd127;
	shr.u32 	%r226, %r276, 2;
	xor.b32  	%r227, %r226, %r276;
	shl.b32 	%r228, %r273, 4;
	shl.b32 	%r229, %r227, 1;
	xor.b32  	%r230, %r228, %r229;
	xor.b32  	%r231, %r230, %r273;
	xor.b32  	%r39, %r231, %r227;
	add.s32 	%r232, %r277, %r39;
	add.s32 	%r233, %r232, 362437;
	cvt.rn.f32.u32 	%f17, %r233;
	fma.rn.f32 	%f18, %f17, 0f2F800000, 0f2F000000;
	setp.gtu.f32 	%p87, %f18, 0f3D4CCCCD;
	@%p87 bra 	$L__BB1_37;
	shr.u32 	%r234, %r275, 2;
	xor.b32  	%r235, %r234, %r275;
	shl.b32 	%r236, %r39, 4;
	shl.b32 	%r237, %r235, 1;
	xor.b32  	%r238, %r237, %r236;
	xor.b32  	%r239, %r238, %r235;
	xor.b32  	%r240, %r239, %r39;
	add.s32 	%r241, %r277, %r240;
	add.s32 	%r242, %r241, 724874;
	cvt.rn.f32.u32 	%f19, %r242;
	fma.rn.f32 	%f20, %f19, 0f2F800000, 0f2F000000;
	mul.f32 	%f21, %f20, 0f44A16000;
	cvt.rpi.f32.f32 	%f22, %f21;
	add.f32 	%f23, %f22, 0fBF800000;
	cvt.rzi.s32.f32 	%r243, %f23;
	shr.u32 	%r244, %r274, 2;
	xor.b32  	%r245, %r244, %r274;
	shl.b32 	%r246, %r240, 4;
	shl.b32 	%r247, %r245, 1;
	xor.b32  	%r248, %r247, %r246;
	xor.b32  	%r249, %r248, %r245;
	xor.b32  	%r250, %r249, %r240;
	add.s32 	%r251, %r277, %r250;
	add.s32 	%r252, %r251, 1087311;
	cvt.rn.f32.u32 	%f24, %r252;
	fma.rn.f32 	%f25, %f24, 0f2F800000, 0f2F000000;
	mul.f32 	%f26, %f25, 0f44A16000;
	cvt.rpi.f32.f32 	%f27, %f26;
	add.f32 	%f28, %f27, 0fBF800000;
	cvt.rzi.s32.f32 	%r253, %f28;
	mul.wide.s32 	%rd128, %r243, 4;
	add.s64 	%rd129, %rd52, %rd128;
	ld.global.u32 	%r254, [%rd129];
	mul.wide.s32 	%rd130, %r253, 4;
	add.s64 	%rd131, %rd52, %rd130;
	ld.global.u32 	%r255, [%rd131];
	st.global.u32 	[%rd129], %r255;
	st.global.u32 	[%rd131], %r254;
$L__BB1_37:
	ld.global.u32 	%r40, [%rd52];
	add.s64 	%rd133, %rd127, %rd2;
	add.s64 	%rd194, %rd133, 8;
	mov.f32 	%f38, 0f00000000;
	mov.b32 	%r280, 0;
	mov.u32 	%r279, %r40;
$L__BB1_38:
	ld.global.u32 	%r257, [%rd194+-4];
	mul.wide.s32 	%rd134, %r279, 5164;
	add.s64 	%rd135, %rd1, %rd134;
	mul.wide.s32 	%rd136, %r257, 4;
	add.s64 	%rd137, %rd135, %rd136;
	ld.global.f32 	%f30, [%rd137];
	add.f32 	%f31, %f38, %f30;
	add.s32 	%r280, %r280, 2;
	ld.global.u32 	%r279, [%rd194];
	mul.wide.s32 	%rd138, %r257, 5164;
	add.s64 	%rd139, %rd1, %rd138;
	mul.wide.s32 	%rd140, %r279, 4;
	add.s64 	%rd141, %rd139, %rd140;
	ld.global.f32 	%f32, [%rd141];
	add.f32 	%f38, %f31, %f32;
	add.s64 	%rd194, %rd194, 8;
	setp.ne.s32 	%p88, %r280, 1290;
	@%p88 bra 	$L__BB1_38;
	ld.param.u64 	%rd173, [_Z21crossover_individualsPA1291_KfPA1291_iPfPS_S3_PKi_param_2];
	cvta.to.global.u64 	%rd142, %rd173;
	ld.global.u32 	%r258, [%rd52+5160];
	mul.wide.s32 	%rd143, %r258, 5164;
	add.s64 	%rd144, %rd1, %rd143;
	mul.wide.s32 	%rd145, %r40, 4;
	add.s64 	%rd146, %rd144, %rd145;
	ld.global.f32 	%f33, [%rd146];
	add.f32 	%f34, %f38, %f33;
	rcp.rn.f32 	%f35, %f34;
	mul.f32 	%f36, %f35, %f35;
	mul.f32 	%f37, %f36, %f36;
	mul.wide.u32 	%rd147, %r2, 4;
	add.s64 	%rd148, %rd142, %rd147;
	st.global.f32 	[%rd148], %f37;
	ret;
$L__BB1_40:
	add.u64 	%rd161, %SP, 0;
	add.u64 	%rd162, %SPL, 0;
	{ // callseq 12, 0
	.param .b64 param0;
	st.param.b64 	[param0], 0;
	call.uni 
	free, 
	(
	param0
	);
	} // callseq 12
	mov.u64 	%rd163, $str;
	cvta.global.u64 	%rd164, %rd163;
	st.local.u64 	[%rd162], %rd164;
	mov.u64 	%rd165, $str$4;
	cvta.global.u64 	%rd166, %rd165;
	{ // callseq 13, 0
	.param .b64 param0;
	st.param.b64 	[param0], %rd166;
	.param .b64 param1;
	st.param.b64 	[param1], %rd161;
	.param .b32 retval0;
	call.uni (retval0), 
	vprintf, 
	(
	param0, 
	param1
	);
	ld.param.b32 	%r263, [retval0];
	} // callseq 13
	// begin inline asm
	trap;
	// end inline asm
$L__BB1_41:
	add.u64 	%rd149, %SP, 0;
	add.u64 	%rd150, %SPL, 0;
	{ // callseq 8, 0
	.param .b64 param0;
	st.param.b64 	[param0], 0;
	call.uni 
	free, 
	(
	param0
	);
	} // callseq 8
	mov.u64 	%rd151, $str;
	cvta.global.u64 	%rd152, %rd151;
	st.local.u64 	[%rd150], %rd152;
	mov.u64 	%rd153, $str$4;
	cvta.global.u64 	%rd154, %rd153;
	{ // callseq 9, 0
	.param .b64 param0;
	st.param.b64 	[param0], %rd154;
	.param .b64 param1;
	st.param.b64 	[param1], %rd149;
	.param .b32 retval0;
	call.uni (retval0), 
	vprintf, 
	(
	param0, 
	param1
	);
	ld.param.b32 	%r259, [retval0];
	} // callseq 9
	// begin inline asm
	trap;
	// end inline asm

}
	// .globl	_ZN3cub18CUB_300001_SM_10006detail11EmptyKernelIvEEvv
.visible .entry _ZN3cub18CUB_300001_SM_10006detail11EmptyKernelIvEEvv()
{


	ret;

}
	// .globl	_ZN3cub18CUB_300001_SM_10006detail8for_each13static_kernelINS2_12policy_hub_t12policy_500_tElNS2_12op_wrapper_tIlN6thrust24THRUST_300001_SM_1000_NS6system6detail7generic6detail21binary_search_functorIPKfNSC_18binary_search_lessENSC_3lbfEEENS8_12zip_iteratorIN4cuda3std3__45tupleIJNS8_6detail15normal_iteratorINS8_7pointerIfNS8_8cuda_cub5par_tENS8_11use_defaultEST_EEEENSP_INSQ_IlSS_ST_ST_EEEEEEEEEEEEEvT0_T1_
.visible .entry _ZN3cub18CUB_300001_SM_10006detail8for_each13static_kernelINS2_12policy_hub_t12policy_500_tElNS2_12op_wrapper_tIlN6thrust24THRUST_300001_SM_1000_NS6system6detail7generic6detail21binary_search_functorIPKfNSC_18binary_search_lessENSC_3lbfEEENS8_12zip_iteratorIN4cuda3std3__45tupleIJNS8_6detail15normal_iteratorINS8_7pointerIfNS8_8cuda_cub5par_tENS8_11use_defaultEST_EEEENSP_INSQ_IlSS_ST_ST_EEEEEEEEEEEEEvT0_T1_(
	.param .u64 _ZN3cub18CUB_300001_SM_10006detail8for_each13static_kernelINS2_12policy_hub_t12policy_500_tElNS2_12op_wrapper_tIlN6thrust24THRUST_300001_SM_1000_NS6system6detail7generic6detail21binary_search_functorIPKfNSC_18binary_search_lessENSC_3lbfEEENS8_12zip_iteratorIN4cuda3std3__45tupleIJNS8_6detail15normal_iteratorINS8_7pointerIfNS8_8cuda_cub5par_tENS8_11use_defaultEST_EEEENSP_INSQ_IlSS_ST_ST_EEEEEEEEEEEEEvT0_T1__param_0,
	.param .align 8 .b8 _ZN3cub18CUB_300001_SM_10006detail8for_each13static_kernelINS2_12policy_hub_t12policy_500_tElNS2_12op_wrapper_tIlN6thrust24THRUST_300001_SM_1000_NS6system6detail7generic6detail21binary_search_functorIPKfNSC_18binary_search_lessENSC_3lbfEEENS8_12zip_iteratorIN4cuda3std3__45tupleIJNS8_6detail15normal_iteratorINS8_7pointerIfNS8_8cuda_cub5par_tENS8_11use_defaultEST_EEEENSP_INSQ_IlSS_ST_ST_EEEEEEEEEEEEEvT0_T1__param_1[40]
)
.maxntid 256
{
	.reg .pred 	%p<16>;
	.reg .b16 	%rs<9>;
	.reg .b32 	%r<16>;
	.reg .b32 	%f<9>;
	.reg .b64 	%rd<110>;

	ld.param.u64 	%rd37, [_ZN3cub18CUB_300001_SM_10006detail8for_each13static_kernelINS2_12policy_hub_t12policy_500_tElNS2_12op_wrapper_tIlN6thrust24THRUST_300001_SM_1000_NS6system6detail7generic6detail21binary_search_functorIPKfNSC_18binary_search_lessENSC_3lbfEEENS8_12zip_iteratorIN4cuda3std3__45tupleIJNS8_6detail15normal_iteratorINS8_7pointerIfNS8_8cuda_cub5par_tENS8_11use_defaultEST_EEEENSP_INSQ_IlSS_ST_ST_EEEEEEEEEEEEEvT0_T1__param_1+24];
	ld.param.u64 	%rd36, [_ZN3cub18CUB_300001_SM_10006detail8for_each13static_kernelINS2_12policy_hub_t12policy_500_tElNS2_12op_wrapper_tIlN6thrust24THRUST_300001_SM_1000_NS6system6detail7generic6detail21binary_search_functorIPKfNSC_18binary_search_lessENSC_3lbfEEENS8_12zip_iteratorIN4cuda3std3__45tupleIJNS8_6detail15normal_iteratorINS8_7pointerIfNS8_8cuda_cub5par_tENS8_11use_defaultEST_EEEENSP_INSQ_IlSS_ST_ST_EEEEEEEEEEEEEvT0_T1__param_1+16];
	ld.param.u64 	%rd35, [_ZN3cub18CUB_300001_SM_10006detail8for_each13static_kernelINS2_12policy_hub_t12policy_500_tElNS2_12op_wrapper_tIlN6thrust24THRUST_300001_SM_1000_NS6system6detail7generic6detail21binary_search_functorIPKfNSC_18binary_search_lessENSC_3lbfEEENS8_12zip_iteratorIN4cuda3std3__45tupleIJNS8_6detail15normal_iteratorINS8_7pointerIfNS8_8cuda_cub5par_tENS8_11use_defaultEST_EEEENSP_INSQ_IlSS_ST_ST_EEEEEEEEEEEEEvT0_T1__param_1+8];
	ld.param.u64 	%rd34, [_ZN3cub18CUB_300001_SM_10006detail8for_each13static_kernelINS2_12policy_hub_t12policy_500_tElNS2_12op_wrapper_tIlN6thrust24THRUST_300001_SM_1000_NS6system6detail7generic6detail21binary_search_functorIPKfNSC_18binary_search_lessENSC_3lbfEEENS8_12zip_iteratorIN4cuda3std3__45tupleIJNS8_6detail15normal_iteratorINS8_7pointerIfNS8_8cuda_cub5par_tENS8_11use_defaultEST_EEEENSP_INSQ_IlSS_ST_ST_EEEEEEEEEEEEEvT0_T1__param_1];
	ld.param.u64 	%rd38, [_ZN3cub18CUB_300001_SM_10006detail8for_each13static_kernelINS2_12policy_hub_t12policy_500_tElNS2_12op_wrapper_tIlN6thrust24THRUST_300001_SM_1000_NS6system6detail7generic6detail21binary_search_functorIPKfNSC_18binary_search_lessENSC_3lbfEEENS8_12zip_iteratorIN4cuda3std3__45tupleIJNS8_6detail15normal_iteratorINS8_7pointerIfNS8_8cuda_cub5par_tENS8_11use_defaultEST_EEEENSP_INSQ_IlSS_ST_ST_EEEEEEEEEEEEEvT0_T1__param_0];
	mov.u32 	%r13, %ctaid.x;
	mul.wide.u32 	%rd1, %r13, 512;
	sub.s64 	%rd2, %rd38, %rd1;
	setp.lt.s64 	%p1, %rd2, 512;
	@%p1 bra 	$L__BB3_8;
	cvta.to.global.u64 	%rd4, %rd35;
	cvta.to.global.u64 	%rd5, %rd36;
	mov.u32 	%r1, %tid.x;
	sub.s64 	%rd73, %rd37, %rd36;
	shr.s64 	%rd105, %rd73, 2;
	setp.lt.s64 	%p11, %rd105, 1;
	@%p11 bra 	$L__BB3_7;
	cvta.to.global.u64 	%rd80, %rd34;
	cvt.u64.u32 	%rd81, %r1;
	add.s64 	%rd82, %rd1, %rd81;
	shl.b64 	%rd83, %rd82, 2;
	add.s64 	%rd7, %rd80, %rd83;
	shl.b64 	%rd84, %rd82, 3;
	add.s64 	%rd8, %rd4, %rd84;
	ld.global.f32 	%f1, [%rd7];
	mov.b64 	%rd102, 0;
	mov.u64 	%rd103, %rd105;
$L__BB3_3:
	sub.s64 	%rd85, %rd103, %rd102;
	shr.u64 	%rd86, %rd85, 63;
	add.s64 	%rd87, %rd85, %rd86;
	shr.s64 	%rd88, %rd87, 1;
	add.s64 	%rd89, %rd88, %rd102;
	shl.b64 	%rd90, %rd89, 2;
	add.s64 	%rd91, %rd5, %rd90;
	ld.global.f32 	%f7, [%rd91];
	setp.geu.f32 	%p12, %f7, %f1;
	add.s64 	%rd92, %rd89, 1;
	selp.b64 	%rd103, %rd89, %rd103, %p12;
	selp.b64 	%rd102, %rd102, %rd92, %p12;
	setp.lt.s64 	%p13, %rd102, %rd103;
	@%p13 bra 	$L__BB3_3;
	st.global.u64 	[%rd8], %rd102;
	ld.global.f32 	%f2, [%rd7+1024];
	mov.b64 	%rd104, 0;
$L__BB3_5:
	sub.s64 	%rd94, %rd105, %rd104;
	shr.u64 	%rd95, %rd94, 63;
	add.s64 	%rd96, %rd94, %rd95;
	shr.s64 	%rd97, %rd96, 1;
	add.s64 	%rd98, %rd97, %rd104;
	shl.b64 	%rd99, %rd98, 2;
	add.s64 	%rd100, %rd5, %rd99;
	ld.global.f32 	%f8, [%rd100];
	setp.geu.f32 	%p14, %f8, %f2;
	add.s64 	%rd101, %rd98, 1;
	selp.b64 	%rd105, %rd98, %rd105, %p14;
	selp.b64 	%rd104, %rd104, %rd101, %p14;
	setp.lt.s64 	%p15, %rd104, %rd105;
	@%p15 bra 	$L__BB3_5;
	st.global.u64 	[%rd8+2048], %rd104;
	bra.uni 	$L__BB3_21;
$L__BB3_7:
	cvt.u64.u32 	%rd74, %r1;
	add.s64 	%rd75, %rd1, %rd74;
	shl.b64 	%rd76, %rd75, 3;
	add.s64 	%rd77, %rd4, %rd76;
	mov.b64 	%rd78, 0;
	st.global.u64 	[%rd77], %rd78;
	st.global.u64 	[%rd77+2048], %rd78;
	bra.uni 	$L__BB3_21;
$L__BB3_8:
	cvta.to.global.u64 	%rd17, %rd34;
	cvta.to.global.u64 	%rd18, %rd35;
	cvta.to.global.u64 	%rd19, %rd36;
	mov.u32 	%r2, %tid.x;
	cvt.s64.s32 	%rd20, %rd2;
	sub.s64 	%rd39, %rd37, %rd36;
	shr.s64 	%rd109, %rd39, 2;
	setp.lt.s64 	%p2, %rd109, 1;
	@%p2 bra 	$L__BB3_17;
	cvt.u64.u32 	%rd22, %r2;
	setp.le.s64 	%p5, %rd20, %rd22;
	@%p5 bra 	$L__BB3_13;
	add.s64 	%rd47, %rd1, %rd22;
	shl.b64 	%rd48, %rd47, 2;
	add.s64 	%rd49, %rd17, %rd48;
	shl.b64 	%rd50, %rd47, 3;
	add.s64 	%rd23, %rd18, %rd50;
	ld.global.f32 	%f3, [%rd49];
	mov.b64 	%rd106, 0;
	mov.u64 	%rd107, %rd109;
$L__BB3_11:
	sub.s64 	%rd51, %rd107, %rd106;
	shr.u64 	%rd52, %rd51, 63;
	add.s64 	%rd53, %rd51, %rd52;
	shr.s64 	%rd54, %rd53, 1;
	add.s64 	%rd55, %rd54, %rd106;
	shl.b64 	%rd56, %rd55, 2;
	add.s64 	%rd57, %rd19, %rd56;
	ld.global.f32 	%f5, [%rd57];
	setp.geu.f32 	%p6, %f5, %f3;
	add.s64 	%rd58, %rd55, 1;
	selp.b64 	%rd107, %rd55, %rd107, %p6;
	selp.b64 	%rd106, %rd106, %rd58, %p6;
	setp.lt.s64 	%p7, %rd106, %rd107;
	@%p7 bra 	$L__BB3_11;
	st.global.u64 	[%rd23], %rd106;
$L__BB3_13:
	add.s32 	%r15, %r2, 256;
	cvt.u64.u32 	%rd59, %r15;
	setp.le.s64 	%p8, %rd20, %rd59;
	@%p8 bra 	$L__BB3_21;
	add.s64 	%rd61, %rd1, %rd22;
	shl.b64 	%rd62, %rd61, 2;
	add.s64 	%rd63, %rd17, %rd62;
	shl.b64 	%rd64, %rd61, 3;
	add.s64 	%rd28, %rd18, %rd64;
	ld.global.f32 	%f4, [%rd63+1024];
	mov.b64 	%rd108, 0;
$L__BB3_15:
	sub.s64 	%rd65, %rd109, %rd108;
	shr.u64 	%rd66, %rd65, 63;
	add.s64 	%rd67, %rd65, %rd66;
	shr.s64 	%rd68, %rd67, 1;
	add.s64 	%rd69, %rd68, %rd108;
	shl.b64 	%rd70, %rd69, 2;
	add.s64 	%rd71, %rd19, %rd70;
	ld.global.f32 	%f6, [%rd71];
	setp.geu.f32 	%p9, %f6, %f4;
	add.s64 	%rd72, %rd69, 1;
	selp.b64 	%rd109, %rd69, %rd109, %p9;
	selp.b64 	%rd108, %rd108, %rd72, %p9;
	setp.lt.s64 	%p10, %rd108, %rd109;
	@%p10 bra 	$L__BB3_15;
	st.global.u64 	[%rd28+2048], %rd108;
	bra.uni 	$L__BB3_21;
$L__BB3_17:
	cvt.u64.u32 	%rd40, %r2;
	setp.le.s64 	%p3, %rd20, %rd40;
	add.s64 	%rd41, %rd1, %rd40;
	shl.b64 	%rd42, %rd41, 3;
	add.s64 	%rd33, %rd18, %rd42;
	@%p3 bra 	$L__BB3_19;
	mov.b64 	%rd43, 0;
	st.global.u64 	[%rd33], %rd43;
$L__BB3_19:
	add.s32 	%r14, %r2, 256;
	cvt.u64.u32 	%rd44, %r14;
	setp.le.s64 	%p4, %rd20, %rd44;
	@%p4 bra 	$L__BB3_21;
	mov.b64 	%rd45, 0;
	st.global.u64 	[%rd33+2048], %rd45;
$L__BB3_21:
	ret;

}


// ===== COMPILED SASS (sm_100) =====

	.target	sm_100

	.elftype	@"ET_EXEC"


//--------------------- .note.nv.tkinfo           --------------------------
	.section	.note.nv.tkinfo,"",@"SHT_NOTE"
	.sectionflags	@"SHF_NOTE_NV_TKINFO"
	.tkinfo
        /*0018*/ 	.word	0x00000002
        /*0030*/ 	.string	""
        /*0030*/ 	.string	"ptxas"
        /*0030*/ 	.string	"Cuda compilation tools, release 13.0, V13.0.88"
        /*0030*/ 	.string	"Build cuda_13.0.r13.0/compiler.36424714_0"
        /*0030*/ 	.string	"-arch sm_100 -m 64 "



//--------------------- .note.nv.cuinfo           --------------------------
	.section	.note.nv.cuinfo,"",@"SHT_NOTE"
	.sectionflags	@"SHF_NOTE_NV_CUINFO"
        /*0018*/ 	.short	0x0002
        /*001a*/ 	.short	0x0064
        /*001c*/ 	.short	0x0082
	.zero		2


//--------------------- .nv.info                  --------------------------
	.section	.nv.info,"",@"SHT_CUDA_INFO"
	.align	4


	//----- nvinfo : EIATTR_REGCOUNT
	.align		4
        /*0000*/ 	.byte	0x04, 0x2f
        /*0002*/ 	.short	(.L_57 - .L_56)
	.align		4
.L_56:
        /*0004*/ 	.word	index@(_Z16rank_individualsPA1291_KiPA1291_KfPf)
        /*0008*/ 	.word	0x00000020


	//----- nvinfo : EIATTR_FRAME_SIZE
	.align		4
.L_57:
        /*000c*/ 	.byte	0x04, 0x11
        /*000e*/ 	.short	(.L_59 - .L_58)
	.align		4
.L_58:
        /*0010*/ 	.word	index@($__internal_1_$__cuda_sm20_rcp_rn_f32_slowpath)
        /*0014*/ 	.word	0x00000000


	//----- nvinfo : EIATTR_FRAME_SIZE
	.align		4
.L_59:
        /*0018*/ 	.byte	0x04, 0x11
        /*001a*/ 	.short	(.L_61 - .L_60)
	.align		4
.L_60:
        /*001c*/ 	.word	index@(_Z16rank_individualsPA1291_KiPA1291_KfPf)
        /*0020*/ 	.word	0x00000000


	//----- nvinfo : EIATTR_REGCOUNT
	.align		4
.L_61:
        /*0024*/ 	.byte	0x04, 0x2f
        /*0026*/ 	.short	(.L_63 - .L_62)
	.align		4
.L_62:
        /*0028*/ 	.word	index@(_Z21crossover_individualsPA1291_KfPA1291_iPfPS_S3_PKi)
        /*002c*/ 	.word	0x00000020


	//----- nvinfo : EIATTR_FRAME_SIZE
	.align		4
.L_63:
        /*0030*/ 	.byte	0x04, 0x11
        /*0032*/ 	.short	(.L_65 - .L_64)
	.align		4
.L_64:
        /*0034*/ 	.word	index@($__internal_0_$__cuda_sm20_rcp_rn_f32_slowpath)
        /*0038*/ 	.word	0x000000b0


	//----- nvinfo : EIATTR_FRAME_SIZE
	.align		4
.L_65:
        /*003c*/ 	.byte	0x04, 0x11
        /*003e*/ 	.short	(.L_67 - .L_66)
	.align		4
.L_66:
        /*0040*/ 	.word	index@(_Z21crossover_individualsPA1291_KfPA1291_iPfPS_S3_PKi)
        /*0044*/ 	.word	0x000000b0


	//----- nvinfo : EIATTR_REGCOUNT
	.align		4
.L_67:
        /*0048*/ 	.byte	0x04, 0x2f
        /*004a*/ 	.short	(.L_69 - .L_68)
	.align		4
.L_68:
        /*004c*/ 	.word	index@(_ZN3cub18CUB_300001_SM_10006detail11EmptyKernelIvEEvv)
        /*0050*/ 	.word	0x00000004


	//----- nvinfo : EIATTR_FRAME_SIZE
	.align		4
.L_69:
        /*0054*/ 	.byte	0x04, 0x11
        /*0056*/ 	.short	(.L_71 - .L_70)
	.align		4
.L_70:
        /*0058*/ 	.word	index@(_ZN3cub18CUB_300001_SM_10006detail11EmptyKernelIvEEvv)
        /*005c*/ 	.word	0x00000000


	//----- nvinfo : EIATTR_REGCOUNT
	.align		4
.L_71:
        /*0060*/ 	.byte	0x04, 0x2f
        /*0062*/ 	.short	(.L_73 - .L_72)
	.align		4
.L_72:
        /*0064*/ 	.word	index@(_ZN3cub18CUB_300001_SM_10006detail8for_each13static_kernelINS2_12policy_hub_t12policy_500_tElNS2_12op_wrapper_tIlN6thrust24THRUST_300001_SM_1000_NS6system6detail7generic6detail21binary_search_functorIPKfNSC_18binary_search_lessENSC_3lbfEEENS8_12zip_iteratorIN4cuda3std3__45tupleIJNS8_6detail15normal_iteratorINS8_7pointerIfNS8_8cuda_cub5par_tENS8_11use_defaultEST_EEEENSP_INSQ_IlSS_ST_ST_EEEEEEEEEEEEEvT0_T1_)
        /*0068*/ 	.word	0x00000014


	//----- nvinfo : EIATTR_FRAME_SIZE
	.align		4
.L_73:
        /*006c*/ 	.byte	0x04, 0x11
        /*006e*/ 	.short	(.L_75 - .L_74)
	.align		4
.L_74:
        /*0070*/ 	.word	index@(_ZN3cub18CUB_300001_SM_10006detail8for_each13static_kernelINS2_12policy_hub_t12policy_500_tElNS2_12op_wrapper_tIlN6thrust24THRUST_300001_SM_1000_NS6system6detail7generic6detail21binary_search_functorIPKfNSC_18binary_search_lessENSC_3lbfEEENS8_12zip_iteratorIN4cuda3std3__45tupleIJNS8_6detail15normal_iteratorINS8_7pointerIfNS8_8cuda_cub5par_tENS8_11use_defaultEST_EEEENSP_INSQ_IlSS_ST_ST_EEEEEEEEEEEEEvT0_T1_)
        /*0074*/ 	.word	0x00000000


	//----- nvinfo : EIATTR_MIN_STACK_SIZE
	.align		4
.L_75:
        /*0078*/ 	.byte	0x04, 0x12
        /*007a*/ 	.short	(.L_77 - .L_76)
	.align		4
.L_76:
        /*007c*/ 	.word	index@(_ZN3cub18CUB_300001_SM_10006detail8for_each13static_kernelINS2_12policy_hub_t12policy_500_tElNS2_12op_wrapper_tIlN6thrust24THRUST_300001_SM_1000_NS6system6detail7generic6detail21binary_search_functorIPKfNSC_18binary_search_lessENSC_3lbfEEENS8_12zip_iteratorIN4cuda3std3__45tupleIJNS8_6detail15normal_iteratorINS8_7pointerIfNS8_8cuda_cub5par_tENS8_11use_defaultEST_EEEENSP_INSQ_IlSS_ST_ST_EEEEEEEEEEEEEvT0_T1_)
        /*0080*/ 	.word	0x00000000


	//----- nvinfo : EIATTR_MIN_STACK_SIZE
	.align		4
.L_77:
        /*0084*/ 	.byte	0x04, 0x12
        /*0086*/ 	.short	(.L_79 - .L_78)
	.align		4
.L_78:
        /*0088*/ 	.word	index@(_ZN3cub18CUB_300001_SM_10006detail11EmptyKernelIvEEvv)
        /*008c*/ 	.word	0x00000000


	//----- nvinfo : EIATTR_MIN_STACK_SIZE
	.align		4
.L_79:
        /*0090*/ 	.byte	0x04, 0x12
        /*0092*/ 	.short	(.L_81 - .L_80)
	.align		4
.L_80:
        /*0094*/ 	.word	index@(_Z21crossover_individualsPA1291_KfPA1291_iPfPS_S3_PKi)
        /*0098*/ 	.word	0x000000b0


	//----- nvinfo : EIATTR_MIN_STACK_SIZE
	.align		4
.L_81:
        /*009c*/ 	.byte	0x04, 0x12
        /*009e*/ 	.short	(.L_83 - .L_82)
	.align		4
.L_82:
        /*00a0*/ 	.word	index@(_Z16rank_individualsPA1291_KiPA1291_KfPf)
        /*00a4*/ 	.word	0x00000000
.L_83:


//--------------------- .nv.compat                --------------------------
	.section	.nv.compat,"",@"SHT_CUDA_COMPAT_INFO"
	.align	4
        /*0000*/ 	.byte	0x02, 0x09, 0x00, 0x00, 0x02, 0x02, 0x01, 0x00, 0x02, 0x05, 0x05, 0x00, 0x03, 0x07, 0x01, 0x01
        /*0010*/ 	.byte	0x02, 0x03, 0x00, 0x00, 0x02, 0x06, 0x01, 0x00, 0x04, 0x0b, 0x08, 0x00, 0x01, 0x00, 0x00, 0x00
        /*0020*/ 	.byte	0x00, 0x00, 0x00, 0x00


//--------------------- .nv.info._ZN3cub18CUB_300001_SM_10006detail8for_each13static_kernelINS2_12policy_hub_t12policy_500_tElNS2_12op_wrapper_tIlN6thrust24THRUST_300001_SM_1000_NS6system6detail7generic6detail21binary_search_functorIPKfNSC_18binary_search_lessENSC_3lbfEEENS8_12zip_iteratorIN4cuda3std3__45tupleIJNS8_6detail15normal_iteratorINS8_7pointerIfNS8_8cuda_cub5par_tENS8_11use_defaultEST_EEEENSP_INSQ_IlSS_ST_ST_EEEEEEEEEEEEEvT0_T1_ --------------------------
	.section	.nv.info._ZN3cub18CUB_300001_SM_10006detail8for_each13static_kernelINS2_12policy_hub_t12policy_500_tElNS2_12op_wrapper_tIlN6thrust24THRUST_300001_SM_1000_NS6system6detail7generic6detail21binary_search_functorIPKfNSC_18binary_search_lessENSC_3lbfEEENS8_12zip_iteratorIN4cuda3std3__45tupleIJNS8_6detail15normal_iteratorINS8_7pointerIfNS8_8cuda_cub5par_tENS8_11use_defaultEST_EEEENSP_INSQ_IlSS_ST_ST_EEEEEEEEEEEEEvT0_T1_,"",@"SHT_CUDA_INFO"
	.sectionflags	@""
	.align	4


	//----- nvinfo : EIATTR_CUDA_API_VERSION
	.align		4
        /*0000*/ 	.byte	0x04, 0x37
        /*0002*/ 	.short	(.L_85 - .L_84)
.L_84:
        /*0004*/ 	.word	0x00000082


	//----- nvinfo : EIATTR_KPARAM_INFO
	.align		4
.L_85:
        /*0008*/ 	.byte	0x04, 0x17
        /*000a*/ 	.short	(.L_87 - .L_86)
.L_86:
        /*000c*/ 	.word	0x00000000
        /*0010*/ 	.short	0x0001
        /*0012*/ 	.short	0x0008
        /*0014*/ 	.byte	0x00, 0xf0, 0xa1, 0x00


	//----- nvinfo : EIATTR_KPARAM_INFO
	.align		4
.L_87:
        /*0018*/ 	.byte	0x04, 0x17
        /*001a*/ 	.short	(.L_89 - .L_88)
.L_88:
        /*001c*/ 	.word	0x00000000
        /*0020*/ 	.short	0x0000
        /*0022*/ 	.short	0x0000
        /*0024*/ 	.byte	0x00, 0xf0, 0x21, 0x00


	//----- nvinfo : EIATTR_SPARSE_MMA_MASK
	.align		4
.L_89:
        /*0028*/ 	.byte	0x03, 0x50
        /*002a*/ 	.short	0x0000


	//----- nvinfo : EIATTR_MAXREG_COUNT
	.align		4
        /*002c*/ 	.byte	0x03, 0x1b
        /*002e*/ 	.short	0x00ff


	//----- nvinfo : EIATTR_MERCURY_ISA_VERSION
	.align		4
        /*0030*/ 	.byte	0x03, 0x5f
        /*0032*/ 	.short	0x0101


	//----- nvinfo : EIATTR_VRC_CTA_INIT_COUNT
	.align		4
        /*0034*/ 	.byte	0x02, 0x4a
	.zero		1
	.zero		1


	//----- nvinfo : EIATTR_EXIT_INSTR_OFFSETS
	.align		4
        /*0038*/ 	.byte	0x04, 0x1c
        /*003a*/ 	.short	(.L_91 - .L_90)


	//   ....[0]....
.L_90:
        /*003c*/ 	.word	0x00000590


	//   ....[1]....
        /*0040*/ 	.word	0x00000610


	//   ....[2]....
        /*0044*/ 	.word	0x00000a00


	//   ....[3]....
        /*0048*/ 	.word	0x00000c60


	//   ....[4]....
        /*004c*/ 	.word	0x00000d40


	//   ....[5]....
        /*0050*/ 	.word	0x00000d60


	//----- nvinfo : EIATTR_MAX_THREADS
	.align		4
.L_91:
        /*0054*/ 	.byte	0x04, 0x05
        /*0056*/ 	.short	(.L_93 - .L_92)
.L_92:
        /*0058*/ 	.word	0x00000100
        /*005c*/ 	.word	0x00000001
        /*0060*/ 	.word	0x00000001


	//----- nvinfo : EIATTR_CRS_STACK_SIZE
	.align		4
.L_93:
        /*0064*/ 	.byte	0x04, 0x1e
        /*0066*/ 	.short	(.L_95 - .L_94)
.L_94:
        /*0068*/ 	.word	0x00000000


	//----- nvinfo : EIATTR_CBANK_PARAM_SIZE
	.align		4
.L_95:
        /*006c*/ 	.byte	0x03, 0x19
        /*006e*/ 	.short	0x0030


	//----- nvinfo : EIATTR_PARAM_CBANK
	.align		4
        /*0070*/ 	.byte	0x04, 0x0a
        /*0072*/ 	.short	(.L_97 - .L_96)
	.align		4
.L_96:
        /*0074*/ 	.word	index@(.nv.constant0._ZN3cub18CUB_300001_SM_10006detail8for_each13static_kernelINS2_12policy_hub_t12policy_500_tElNS2_12op_wrapper_tIlN6thrust24THRUST_300001_SM_1000_NS6system6detail7generic6detail21binary_search_functorIPKfNSC_18binary_search_lessENSC_3lbfEEENS8_12zip_iteratorIN4cuda3std3__45tupleIJNS8_6detail15normal_iteratorINS8_7pointerIfNS8_8cuda_cub5par_tENS8_11use_defaultEST_EEEENSP_INSQ_IlSS_ST_ST_EEEEEEEEEEEEEvT0_T1_)
        /*0078*/ 	.short	0x0380
        /*007a*/ 	.short	0x0030


	//----- nvinfo : EIATTR_SW_WAR
	.align		4
.L_97:
        /*007c*/ 	.byte	0x04, 0x36
        /*007e*/ 	.short	(.L_99 - .L_98)
.L_98:
        /*0080*/ 	.word	0x00000008
.L_99:


//--------------------- .nv.info._ZN3cub18CUB_300001_SM_10006detail11EmptyKernelIvEEvv --------------------------
	.section	.nv.info._ZN3cub18CUB_300001_SM_10006detail11EmptyKernelIvEEvv,"",@"SHT_CUDA_INFO"
	.sectionflags	@""
	.align	4


	//----- nvinfo : EIATTR_CUDA_API_VERSION
	.align		4
        /*0000*/ 	.byte	0x04, 0x37
        /*0002*/ 	.short	(.L_101 - .L_100)
.L_100:
        /*0004*/ 	.word	0x00000082


	//----- nvinfo : EIATTR_SPARSE_MMA_MASK
	.align		4
.L_101:
        /*0008*/ 	.byte	0x03, 0x50
        /*000a*/ 	.short	0x0000


	//----- nvinfo : EIATTR_MAXREG_COUNT
	.align		4
        /*000c*/ 	.byte	0x03, 0x1b
        /*000e*/ 	.short	0x00ff


	//----- nvinfo : EIATTR_MERCURY_ISA_VERSION
	.align		4
        /*0010*/ 	.byte	0x03, 0x5f
        /*0012*/ 	.short	0x0101


	//----- nvinfo : EIATTR_VRC_CTA_INIT_COUNT
	.align		4
        /*0014*/ 	.byte	0x02, 0x4a
	.zero		1
	.zero		1


	//----- nvinfo : EIATTR_EXIT_INSTR_OFFSETS
	.align		4
        /*0018*/ 	.byte	0x04, 0x1c
        /*001a*/ 	.short	(.L_103 - .L_102)


	//   ....[0]....
.L_102:
        /*001c*/ 	.word	0x00000010


	//----- nvinfo : EIATTR_SW_WAR
	.align		4
.L_103:
        /*0020*/ 	.byte	0x04, 0x36
        /*0022*/ 	.short	(.L_105 - .L_104)
.L_104:
        /*0024*/ 	.word	0x00000008
.L_105:


//--------------------- .nv.info._Z21crossover_individualsPA1291_KfPA1291_iPfPS_S3_PKi --------------------------
	.section	.nv.info._Z21crossover_individualsPA1291_KfPA1291_iPfPS_S3_PKi,"",@"SHT_CUDA_INFO"
	.sectionflags	@""
	.align	4


	//----- nvinfo : EIATTR_CUDA_API_VERSION
	.align		4
        /*0000*/ 	.byte	0x04, 0x37
        /*0002*/ 	.short	(.L_107 - .L_106)
.L_106:
        /*0004*/ 	.word	0x00000082


	//----- nvinfo : EIATTR_KPARAM_INFO
	.align		4
.L_107:
        /*0008*/ 	.byte	0x04, 0x17
        /*000a*/ 	.short	(.L_109 - .L_108)
.L_108:
        /*000c*/ 	.word	0x00000000
        /*0010*/ 	.short	0x0005
        /*0012*/ 	.short	0x0028
        /*0014*/ 	.byte	0x00, 0xf5, 0x21, 0x00


	//----- nvinfo : EIATTR_KPARAM_INFO
	.align		4
.L_109:
        /*0018*/ 	.byte	0x04, 0x17
        /*001a*/ 	.short	(.L_111 - .L_110)
.L_110:
        /*001c*/ 	.word	0x00000000
        /*0020*/ 	.short	0x0004
        /*0022*/ 	.short	0x0020
        /*0024*/ 	.byte	0x00, 0xf5, 0x21, 0x00


	//----- nvinfo : EIATTR_KPARAM_INFO
	.align		4
.L_111:
        /*0028*/ 	.byte	0x04, 0x17
        /*002a*/ 	.short	(.L_113 - .L_112)
.L_112:
        /*002c*/ 	.word	0x00000000
        /*0030*/ 	.short	0x0003
        /*0032*/ 	.short	0x0018
        /*0034*/ 	.byte	0x00, 0xf5, 0x21, 0x00


	//----- nvinfo : EIATTR_KPARAM_INFO
	.align		4
.L_113:
        /*0038*/ 	.byte	0x04, 0x17
        /*003a*/ 	.short	(.L_115 - .L_114)
.L_114:
        /*003c*/ 	.word	0x00000000
        /*0040*/ 	.short	0x0002
        /*0042*/ 	.short	0x0010
        /*0044*/ 	.byte	0x00, 0xf5, 0x21, 0x00


	//----- nvinfo : EIATTR_KPARAM_INFO
	.align		4
.L_115:
        /*0048*/ 	.byte	0x04, 0x17
        /*004a*/ 	.short	(.L_117 - .L_116)
.L_116:
        /*004c*/ 	.word	0x00000000
        /*0050*/ 	.short	0x0001
        /*0052*/ 	.short	0x0008
        /*0054*/ 	.byte	0x00, 0xf5, 0x21, 0x00


	//----- nvinfo : EIATTR_KPARAM_INFO
	.align		4
.L_117:
        /*0058*/ 	.byte	0x04, 0x17
        /*005a*/ 	.short	(.L_119 - .L_118)
.L_118:
        /*005c*/ 	.word	0x00000000
        /*0060*/ 	.short	0x0000
        /*0062*/ 	.short	0x0000
        /*0064*/ 	.byte	0x00, 0xf5, 0x21, 0x00


	//----- nvinfo : EIATTR_SPARSE_MMA_MASK
	.align		4
.L_119:
        /*0068*/ 	.byte	0x03, 0x50
        /*006a*/ 	.short	0x0000


	//----- nvinfo : EIATTR_MAXREG_COUNT
	.align		4
        /*006c*/ 	.byte	0x03, 0x1b
        /*006e*/ 	.short	0x00ff


	//----- nvinfo : EIATTR_NUM_BARRIERS
	.align		4
        /*0070*/ 	.byte	0x02, 0x4c
        /*0072*/ 	.byte	0x01
	.zero		1


	//----- nvinfo : EIATTR_EXTERNS
	.align		4
        /*0074*/ 	.byte	0x04, 0x0f
        /*0076*/ 	.short	(.L_121 - .L_120)


	//   ....[0]....
	.align		4
.L_120:
        /*0078*/ 	.word	index@(vprintf)


	//   ....[1]....
	.align		4
        /*007c*/ 	.word	index@(malloc)


	//   ....[2]....
	.align		4
        /*0080*/ 	.word	index@(free)


	//----- nvinfo : EIATTR_MERCURY_ISA_VERSION
	.align		4
.L_121:
        /*0084*/ 	.byte	0x03, 0x5f
        /*0086*/ 	.short	0x0101


	//----- nvinfo : EIATTR_VRC_CTA_INIT_COUNT
	.align		4
        /*0088*/ 	.byte	0x02, 0x4a
	.zero		1
	.zero		1


	//----- nvinfo : EIATTR_SYSCALL_OFFSETS
	.align		4
        /*008c*/ 	.byte	0x04, 0x46
        /*008e*/ 	.short	(.L_123 - .L_122)


	//   ....[0]....
.L_122:
        /*0090*/ 	.word	0x00000190


	//   ....[1]....
        /*0094*/ 	.word	0x00000230


	//   ....[2]....
        /*0098*/ 	.word	0x000002e0


	//   ....[3]....
        /*009c*/ 	.word	0x00000350


	//   ....[4]....
        /*00a0*/ 	.word	0x000006f0


	//   ....[5]....
        /*00a4*/ 	.word	0x00000740


	//   ....[6]....
        /*00a8*/ 	.word	0x00000840


	//   ....[7]....
        /*00ac*/ 	.word	0x000008d0


	//   ....[8]....
        /*00b0*/ 	.word	0x00000980


	//   ....[9]....
        /*00b4*/ 	.word	0x000009f0


	//   ....[10]....
        /*00b8*/ 	.word	0x00000d10


	//   ....[11]....
        /*00bc*/ 	.word	0x00000d70


	//   ....[12]....
        /*00c0*/ 	.word	0x00004570


	//   ....[13]....
        /*00c4*/ 	.word	0x00004620


	//   ....[14]....
        /*00c8*/ 	.word	0x00004680


	//   ....[15]....
        /*00cc*/ 	.word	0x00004730


	//----- nvinfo : EIATTR_EXIT_INSTR_OFFSETS
	.align		4
.L_123:
        /*00d0*/ 	.byte	0x04, 0x1c
        /*00d2*/ 	.short	(.L_125 - .L_124)


	//   ....[0]....
.L_124:
        /*00d4*/ 	.word	0x00004520


	//----- nvinfo : EIATTR_CRS_STACK_SIZE
	.align		4
.L_125:
        /*00d8*/ 	.byte	0x04, 0x1e
        /*00da*/ 	.short	(.L_127 - .L_126)
.L_126:
        /*00dc*/ 	.word	0x00000000


	//----- nvinfo : EIATTR_CBANK_PARAM_SIZE
	.align		4
.L_127:
        /*00e0*/ 	.byte	0x03, 0x19
        /*00e2*/ 	.short	0x0030


	//----- nvinfo : EIATTR_PARAM_CBANK
	.align		4
        /*00e4*/ 	.byte	0x04, 0x0a
        /*00e6*/ 	.short	(.L_129 - .L_128)
	.align		4
.L_128:
        /*00e8*/ 	.word	index@(.nv.constant0._Z21crossover_individualsPA1291_KfPA1291_iPfPS_S3_PKi)
        /*00ec*/ 	.short	0x0380
        /*00ee*/ 	.short	0x0030


	//----- nvinfo : EIATTR_SW_WAR
	.align		4
.L_129:
        /*00f0*/ 	.byte	0x04, 0x36
        /*00f2*/ 	.short	(.L_131 - .L_130)
.L_130:
        /*00f4*/ 	.word	0x00000008
.L_131:


//--------------------- .nv.info._Z16rank_individualsPA1291_KiPA1291_KfPf --------------------------
	.section	.nv.info._Z16rank_individualsPA1291_KiPA1291_KfPf,"",@"SHT_CUDA_INFO"
	.sectionflags	@""
	.align	4


	//----- nvinfo : EIATTR_CUDA_API_VERSION
	.align		4
        /*0000*/ 	.byte	0x04, 0x37
        /*0002*/ 	.short	(.L_133 - .L_132)
.L_132:
        /*0004*/ 	.word	0x00000082


	//----- nvinfo : EIATTR_KPARAM_INFO
	.align		4
.L_133:
        /*0008*/ 	.byte	0x04, 0x17
        /*000a*/ 	.short	(.L_135 - .L_134)
.L_134:
        /*000c*/ 	.word	0x00000000
        /*0010*/ 	.short	0x0002
        /*0012*/ 	.short	0x0010
        /*0014*/ 	.byte	0x00, 0xf5, 0x21, 0x00


	//----- nvinfo : EIATTR_KPARAM_INFO
	.align		4
.L_135:
        /*0018*/ 	.byte	0x04, 0x17
        /*001a*/ 	.short	(.L_137 - .L_136)
.L_136:
        /*001c*/ 	.word	0x00000000
        /*0020*/ 	.short	0x0001
        /*0022*/ 	.short	0x0008
        /*0024*/ 	.byte	0x00, 0xf5, 0x21, 0x00


	//----- nvinfo : EIATTR_KPARAM_INFO
	.align		4
.L_137:
        /*0028*/ 	.byte	0x04, 0x17
        /*002a*/ 	.short	(.L_139 - .L_138)
.L_138:
        /*002c*/ 	.word	0x00000000
        /*0030*/ 	.short	0x0000
        /*0032*/ 	.short	0x0000
        /*0034*/ 	.byte	0x00, 0xf5, 0x21, 0x00


	//----- nvinfo : EIATTR_SPARSE_MMA_MASK
	.align		4
.L_139:
        /*0038*/ 	.byte	0x03, 0x50
        /*003a*/ 	.short	0x0000


	//----- nvinfo : EIATTR_MAXREG_COUNT
	.align		4
        /*003c*/ 	.byte	0x03, 0x1b
        /*003e*/ 	.short	0x00ff


	//----- nvinfo : EIATTR_MERCURY_ISA_VERSION
	.align		4
        /*0040*/ 	.byte	0x03, 0x5f
        /*0042*/ 	.short	0x0101


	//----- nvinfo : EIATTR_VRC_CTA_INIT_COUNT
	.align		4
        /*0044*/ 	.byte	0x02, 0x4a
	.zero		1
	.zero		1


	//----- nvinfo : EIATTR_EXIT_INSTR_OFFSETS
	.align		4
        /*0048*/ 	.byte	0x04, 0x1c
        /*004a*/ 	.short	(.L_141 - .L_140)


	//   ....[0]....
.L_140:
        /*004c*/ 	.word	0x00000fc0


	//----- nvinfo : EIATTR_CRS_STACK_SIZE
	.align		4
.L_141:
        /*0050*/ 	.byte	0x04, 0x1e
        /*0052*/ 	.short	(.L_143 - .L_142)
.L_142:
        /*0054*/ 	.word	0x00000000


	//----- nvinfo : EIATTR_CBANK_PARAM_SIZE
	.align		4
.L_143:
        /*0058*/ 	.byte	0x03, 0x19
        /*005a*/ 	.short	0x0018


	//----- nvinfo : EIATTR_PARAM_CBANK
	.align		4
        /*005c*/ 	.byte	0x04, 0x0a
        /*005e*/ 	.short	(.L_145 - .L_144)
	.align		4
.L_144:
        /*0060*/ 	.word	index@(.nv.constant0._Z16rank_individualsPA1291_KiPA1291_KfPf)
        /*0064*/ 	.short	0x0380
        /*0066*/ 	.short	0x0018


	//----- nvinfo : EIATTR_SW_WAR
	.align		4
.L_145:
        /*0068*/ 	.byte	0x04, 0x36
        /*006a*/ 	.short	(.L_147 - .L_146)
.L_146:
        /*006c*/ 	.word	0x00000008
.L_147:


//--------------------- .nv.callgraph             --------------------------
	.section	.nv.callgraph,"",@"SHT_CUDA_CALLGRAPH"
	.align	4
	.sectionentsize	8
	.align		4
        /*0000*/ 	.word	0x00000000
	.align		4
        /*0004*/ 	.word	0xffffffff
	.align		4
        /*0008*/ 	.word	index@(_Z21crossover_individualsPA1291_KfPA1291_iPfPS_S3_PKi)
	.align		4
        /*000c*/ 	.word	index@(vprintf)
	.align		4
        /*0010*/ 	.word	index@(_Z21crossover_individualsPA1291_KfPA1291_iPfPS_S3_PKi)
	.align		4
        /*0014*/ 	.word	index@(free)
	.align		4
        /*0018*/ 	.word	index@(_Z21crossover_individualsPA1291_KfPA1291_iPfPS_S3_PKi)
	.align		4
        /*001c*/ 	.word	index@(malloc)
	.align		4
        /*0020*/ 	.word	0x00000000
	.align		4
        /*0024*/ 	.word	0xfffffffe
	.align		4
        /*0028*/ 	.word	0x00000000
	.align		4
        /*002c*/ 	.word	0xfffffffd
	.align		4
        /*0030*/ 	.word	0x00000000
	.align		4
        /*0034*/ 	.word	0xfffffffc


//--------------------- .nv.constant4             --------------------------
	.section	.nv.constant4,"a",@progbits
	.align	8
	.align		8
.nv.constant4:
        /*0000*/ 	.dword	precalc_xorwow_matrix
	.align		8
        /*0008*/ 	.dword	precalc_xorwow_offset_matrix
	.align		8
        /*0010*/ 	.dword	mrg32k3aM1
	.align		8
        /*0018*/ 	.dword	mrg32k3aM2
	.align		8
        /*0020*/ 	.dword	mrg32k3aM1SubSeq
	.align		8
        /*0028*/ 	.dword	mrg32k3aM2SubSeq
	.align		8
        /*0030*/ 	.dword	mrg32k3aM1Seq
	.align		8
        /*0038*/ 	.dword	mrg32k3aM2Seq
	.align		8
        /*0040*/ 	.dword	_ZN34_INTERNAL_61f76e39_4_k_cu_52892eb44cuda3std3__45__cpo5beginE
	.align		8
        /*0048*/ 	.dword	_ZN34_INTERNAL_61f76e39_4_k_cu_52892eb44cuda3std3__45__cpo3endE
	.align		8
        /*0050*/ 	.dword	_ZN34_INTERNAL_61f76e39_4_k_cu_52892eb44cuda3std3__45__cpo6cbeginE
	.align		8
        /*0058*/ 	.dword	_ZN34_INTERNAL_61f76e39_4_k_cu_52892eb44cuda3std3__45__cpo4cendE
	.align		8
        /*0060*/ 	.dword	_ZN34_INTERNAL_61f76e39_4_k_cu_52892eb44cuda3std3__45__cpo6rbeginE
	.align		8
        /*0068*/ 	.dword	_ZN34_INTERNAL_61f76e39_4_k_cu_52892eb44cuda3std3__45__cpo4rendE
	.align		8
        /*0070*/ 	.dword	_ZN34_INTERNAL_61f76e39_4_k_cu_52892eb44cuda3std3__45__cpo7crbeginE
	.align		8
        /*0078*/ 	.dword	_ZN34_INTERNAL_61f76e39_4_k_cu_52892eb44cuda3std3__45__cpo5crendE
	.align		8
        /*0080*/ 	.dword	_ZN34_INTERNAL_61f76e39_4_k_cu_52892eb44cuda3std3__436_GLOBAL__N__61f76e39_4_k_cu_52892eb46ignoreE
	.align		8
        /*0088*/ 	.dword	_ZN34_INTERNAL_61f76e39_4_k_cu_52892eb44cuda3std3__419piecewise_constructE
	.align		8
        /*0090*/ 	.dword	_ZN34_INTERNAL_61f76e39_4_k_cu_52892eb44cuda3std3__48in_placeE
	.align		8
        /*0098*/ 	.dword	_ZN34_INTERNAL_61f76e39_4_k_cu_52892eb44cuda3std3__420unreachable_sentinelE
	.align		8
        /*00a0*/ 	.dword	_ZN34_INTERNAL_61f76e39_4_k_cu_52892eb44cuda3std3__47nulloptE
	.align		8
        /*00a8*/ 	.dword	_ZN34_INTERNAL_61f76e39_4_k_cu_52892eb44cuda3std3__48unexpectE
	.align		8
        /*00b0*/ 	.dword	_ZN34_INTERNAL_61f76e39_4_k_cu_52892eb44cuda3std6ranges3__45__cpo4swapE
	.align		8
        /*00b8*/ 	.dword	_ZN34_INTERNAL_61f76e39_4_k_cu_52892eb44cuda3std6ranges3__45__cpo9iter_moveE
	.align		8
        /*00c0*/ 	.dword	_ZN34_INTERNAL_61f76e39_4_k_cu_52892eb44cuda3std6ranges3__45__cpo5beginE
	.align		8
        /*00c8*/ 	.dword	_ZN34_INTERNAL_61f76e39_4_k_cu_52892eb44cuda3std6ranges3__45__cpo3endE
	.align		8
        /*00d0*/ 	.dword	_ZN34_INTERNAL_61f76e39_4_k_cu_52892eb44cuda3std6ranges3__45__cpo6cbeginE
	.align		8
        /*00d8*/ 	.dword	_ZN34_INTERNAL_61f76e39_4_k_cu_52892eb44cuda3std6ranges3__45__cpo4cendE
	.align		8
        /*00e0*/ 	.dword	_ZN34_INTERNAL_61f76e39_4_k_cu_52892eb44cuda3std6ranges3__45__cpo7advanceE
	.align		8
        /*00e8*/ 	.dword	_ZN34_INTERNAL_61f76e39_4_k_cu_52892eb44cuda3std6ranges3__45__cpo9iter_swapE
	.align		8
        /*00f0*/ 	.dword	_ZN34_INTERNAL_61f76e39_4_k_cu_52892eb44cuda3std6ranges3__45__cpo4nextE
	.align		8
        /*00f8*/ 	.dword	_ZN34_INTERNAL_61f76e39_4_k_cu_52892eb44cuda3std6ranges3__45__cpo4prevE
	.align		8
        /*0100*/ 	.dword	_ZN34_INTERNAL_61f76e39_4_k_cu_52892eb44cuda3std6ranges3__45__cpo4dataE
	.align		8
        /*0108*/ 	.dword	_ZN34_INTERNAL_61f76e39_4_k_cu_52892eb44cuda3std6ranges3__45__cpo5cdataE
	.align		8
        /*0110*/ 	.dword	_ZN34_INTERNAL_61f76e39_4_k_cu_52892eb44cuda3std6ranges3__45__cpo4sizeE
	.align		8
        /*0118*/ 	.dword	_ZN34_INTERNAL_61f76e39_4_k_cu_52892eb44cuda3std6ranges3__45__cpo5ssizeE
	.align		8
        /*0120*/ 	.dword	_ZN34_INTERNAL_61f76e39_4_k_cu_52892eb44cuda3std6ranges3__45__cpo8distanceE
	.align		8
        /*0128*/ 	.dword	_ZN34_INTERNAL_61f76e39_4_k_cu_52892eb46thrust24THRUST_300001_SM_1000_NS8cuda_cub3parE
	.align		8
        /*0130*/ 	.dword	_ZN34_INTERNAL_61f76e39_4_k_cu_52892eb46thrust24THRUST_300001_SM_1000_NS8cuda_cub10par_nosyncE
	.align		8
        /*0138*/ 	.dword	_ZN34_INTERNAL_61f76e39_4_k_cu_52892eb46thrust24THRUST_300001_SM_1000_NS6system6detail10sequential3seqE
	.align		8
        /*0140*/ 	.dword	_ZN34_INTERNAL_61f76e39_4_k_cu_52892eb46thrust24THRUST_300001_SM_1000_NS6system3cpp3parE
	.align		8
        /*0148*/ 	.dword	_ZN34_INTERNAL_61f76e39_4_k_cu_52892eb46thrust24THRUST_300001_SM_1000_NS12placeholders2_1E
	.align		8
        /*0150*/ 	.dword	_ZN34_INTERNAL_61f76e39_4_k_cu_52892eb46thrust24THRUST_300001_SM_1000_NS12placeholders2_2E
	.align		8
        /*0158*/ 	.dword	_ZN34_INTERNAL_61f76e39_4_k_cu_52892eb46thrust24THRUST_300001_SM_1000_NS12placeholders2_3E
	.align		8
        /*0160*/ 	.dword	_ZN34_INTERNAL_61f76e39_4_k_cu_52892eb46thrust24THRUST_300001_SM_1000_NS12placeholders2_4E
	.align		8
        /*0168*/ 	.dword	_ZN34_INTERNAL_61f76e39_4_k_cu_52892eb46thrust24THRUST_300001_SM_1000_NS12placeholders2_5E
	.align		8
        /*0170*/ 	.dword	_ZN34_INTERNAL_61f76e39_4_k_cu_52892eb46thrust24THRUST_300001_SM_1000_NS12placeholders2_6E
	.align		8
        /*0178*/ 	.dword	_ZN34_INTERNAL_61f76e39_4_k_cu_52892eb46thrust24THRUST_300001_SM_1000_NS12placeholders2_7E
	.align		8
        /*0180*/ 	.dword	_ZN34_INTERNAL_61f76e39_4_k_cu_52892eb46thrust24THRUST_300001_SM_1000_NS12placeholders2_8E
	.align		8
        /*0188*/ 	.dword	_ZN34_INTERNAL_61f76e39_4_k_cu_52892eb46thrust24THRUST_300001_SM_1000_NS12placeholders2_9E
	.align		8
        /*0190*/ 	.dword	_ZN34_INTERNAL_61f76e39_4_k_cu_52892eb46thrust24THRUST_300001_SM_1000_NS12placeholders3_10E
	.align		8
        /*0198*/ 	.dword	_ZN34_INTERNAL_61f76e39_4_k_cu_52892eb46thrust24THRUST_300001_SM_1000_NS3seqE
	.align		8
        /*01a0*/ 	.dword	_ZN34_INTERNAL_61f76e39_4_k_cu_52892eb46thrust24THRUST_300001_SM_1000_NS6deviceE
	.align		8
        /*01a8*/ 	.dword	$str
	.align		8
        /*01b0*/ 	.dword	$str$4
	.align		8
        /*01b8*/ 	.dword	vprintf
	.align		8
        /*01c0*/ 	.dword	malloc
	.align		8
        /*01c8*/ 	.dword	free


//--------------------- .nv.constant3             --------------------------
	.section	.nv.constant3,"a",@progbits
	.align	8
.nv.constant3:
	.type		__cr_lgamma_table,@object
	.size		__cr_lgamma_table,(.L_8 - __cr_lgamma_table)
__cr_lgamma_table:
        /*0000*/ 	.byte	0x00, 0x00, 0x00, 0x00, 0x00, 0x00, 0x00, 0x00, 0x00, 0x00, 0x00, 0x00, 0x00, 0x00, 0x00, 0x00
        /*0010*/ 	.byte	0xef, 0x39, 0xfa, 0xfe, 0x42, 0x2e, 0xe6, 0x3f, 0x02, 0x20, 0x2a, 0xfa, 0x0b, 0xab, 0xfc, 0x3f
        /*0020*/ 	.byte	0xf9, 0x2c, 0x92, 0x7c, 0xa7, 0x6c, 0x09, 0x40, 0xc9, 0x79, 0x44, 0x3c, 0x64, 0x26, 0x13, 0x40
        /*0030*/ 	.byte	0xca, 0x01, 0xcf, 0x3a, 0x27, 0x51, 0x1a, 0x40, 0x30, 0xcc, 0x2d, 0xf3, 0xe1, 0x0c, 0x21, 0x40
        /*0040*/ 	.byte	0x0d, 0xb7, 0xfc, 0x82, 0x8e, 0x35, 0x25, 0x40
.L_8:


//--------------------- .text._ZN3cub18CUB_300001_SM_10006detail8for_each13static_kernelINS2_12policy_hub_t12policy_500_tElNS2_12op_wrapper_tIlN6thrust24THRUST_300001_SM_1000_NS6system6detail7generic6detail21binary_search_functorIPKfNSC_18binary_search_lessENSC_3lbfEEENS8_12zip_iteratorIN4cuda3std3__45tupleIJNS8_6detail15normal_iteratorINS8_7pointerIfNS8_8cuda_cub5par_tENS8_11use_defaultEST_EEEENSP_INSQ_IlSS_ST_ST_EEEEEEEEEEEEEvT0_T1_ --------------------------
	.section	.text._ZN3cub18CUB_300001_SM_10006detail8for_each13static_kernelINS2_12policy_hub_t12policy_500_tElNS2_12op_wrapper_tIlN6thrust24THRUST_300001_SM_1000_NS6system6detail7generic6detail21binary_search_functorIPKfNSC_18binary_search_lessENSC_3lbfEEENS8_12zip_iteratorIN4cuda3std3__45tupleIJNS8_6detail15normal_iteratorINS8_7pointerIfNS8_8cuda_cub5par_tENS8_11use_defaultEST_EEEENSP_INSQ_IlSS_ST_ST_EEEEEEEEEEEEEvT0_T1_,"ax",@progbits
	.align	128
        .global         _ZN3cub18CUB_300001_SM_10006detail8for_each13static_kernelINS2_12policy_hub_t12policy_500_tElNS2_12op_wrapper_tIlN6thrust24THRUST_300001_SM_1000_NS6system6detail7generic6detail21binary_search_functorIPKfNSC_18binary_search_lessENSC_3lbfEEENS8_12zip_iteratorIN4cuda3std3__45tupleIJNS8_6detail15normal_iteratorINS8_7pointerIfNS8_8cuda_cub5par_tENS8_11use_defaultEST_EEEENSP_INSQ_IlSS_ST_ST_EEEEEEEEEEEEEvT0_T1_
        .type           _ZN3cub18CUB_300001_SM_10006detail8for_each13static_kernelINS2_12policy_hub_t12policy_500_tElNS2_12op_wrapper_tIlN6thrust24THRUST_300001_SM_1000_NS6system6detail7generic6detail21binary_search_functorIPKfNSC_18binary_search_lessENSC_3lbfEEENS8_12zip_iteratorIN4cuda3std3__45tupleIJNS8_6detail15normal_iteratorINS8_7pointerIfNS8_8cuda_cub5par_tENS8_11use_defaultEST_EEEENSP_INSQ_IlSS_ST_ST_EEEEEEEEEEEEEvT0_T1_,@function
        .size           _ZN3cub18CUB_300001_SM_10006detail8for_each13static_kernelINS2_12policy_hub_t12policy_500_tElNS2_12op_wrapper_tIlN6thrust24THRUST_300001_SM_1000_NS6system6detail7generic6detail21binary_search_functorIPKfNSC_18binary_search_lessENSC_3lbfEEENS8_12zip_iteratorIN4cuda3std3__45tupleIJNS8_6detail15normal_iteratorINS8_7pointerIfNS8_8cuda_cub5par_tENS8_11use_defaultEST_EEEENSP_INSQ_IlSS_ST_ST_EEEEEEEEEEEEEvT0_T1_,(.L_x_75 - _ZN3cub18CUB_300001_SM_10006detail8for_each13static_kernelINS2_12policy_hub_t12policy_500_tElNS2_12op_wrapper_tIlN6thrust24THRUST_300001_SM_1000_NS6system6detail7generic6detail21binary_search_functorIPKfNSC_18binary_search_lessENSC_3lbfEEENS8_12zip_iteratorIN4cuda3std3__45tupleIJNS8_6detail15normal_iteratorINS8_7pointerIfNS8_8cuda_cub5par_tENS8_11use_defaultEST_EEEENSP_INSQ_IlSS_ST_ST_EEEEEEEEEEEEEvT0_T1_)
        .other          _ZN3cub18CUB_300001_SM_10006detail8for_each13static_kernelINS2_12policy_hub_t12policy_500_tElNS2_12op_wrapper_tIlN6thrust24THRUST_300001_SM_1000_NS6system6detail7generic6detail21binary_search_functorIPKfNSC_18binary_search_lessENSC_3lbfEEENS8_12zip_iteratorIN4cuda3std3__45tupleIJNS8_6detail15normal_iteratorINS8_7pointerIfNS8_8cuda_cub5par_tENS8_11use_defaultEST_EEEENSP_INSQ_IlSS_ST_ST_EEEEEEEEEEEEEvT0_T1_,@"STO_CUDA_ENTRY STV_DEFAULT"
_ZN3cub18CUB_300001_SM_10006detail8for_each13static_kernelINS2_12policy_hub_t12policy_500_tElNS2_12op_wrapper_tIlN6thrust24THRUST_300001_SM_1000_NS6system6detail7generic6detail21binary_search_functorIPKfNSC_18binary_search_lessENSC_3lbfEEENS8_12zip_iteratorIN4cuda3std3__45tupleIJNS8_6detail15normal_iteratorINS8_7pointerIfNS8_8cuda_cub5par_tENS8_11use_defaultEST_EEEENSP_INSQ_IlSS_ST_ST_EEEEEEEEEEEEEvT0_T1_:
.text._ZN3cub18CUB_300001_SM_10006detail8for_each13static_kernelINS2_12policy_hub_t12policy_500_tElNS2_12op_wrapper_tIlN6thrust24THRUST_300001_SM_1000_NS6system6detail7generic6detail21binary_search_functorIPKfNSC_18binary_search_lessENSC_3lbfEEENS8_12zip_iteratorIN4cuda3std3__45tupleIJNS8_6detail15normal_iteratorINS8_7pointerIfNS8_8cuda_cub5par_tENS8_11use_defaultEST_EEEENSP_INSQ_IlSS_ST_ST_EEEEEEEEEEEEEvT0_T1_:
[----:B------:R-:W-:Y:S08]  /*0000*/  LDC R1, c[0x0][0x37c] ;  /* 0x0000df00ff017b82 */ /* 0x000ff00000000800 */
[----:B------:R-:W0:Y:S01]  /*0010*/  S2UR UR4, SR_CTAID.X ;  /* 0x00000000000479c3 */ /* 0x000e220000002500 */
[----:B------:R-:W1:Y:S01]  /*0020*/  LDCU.64 UR6, c[0x0][0x380] ;  /* 0x00007000ff0677ac */ /* 0x000e620008000a00 */
[----:B------:R-:W2:Y:S01]  /*0030*/  LDCU.64 UR10, c[0x0][0x358] ;  /* 0x00006b00ff0a77ac */ /* 0x000ea20008000a00 */
[----:B0-----:R-:W-:-:S04]  /*0040*/  UIMAD.WIDE.U32 UR4, UR4, 0x200, URZ ;  /* 0x00000200040478a5 */ /* 0x001fc8000f8e00ff */
[----:B-1----:R-:W-:-:S04]  /*0050*/  UIADD3 UR6, UP0, UPT, -UR4, UR6, URZ ;  /* 0x0000000604067290 */ /* 0x002fc8000ff1e1ff */
[----:B------:R-:W-:Y:S02]  /*0060*/  UIADD3.X UR7, UPT, UPT, ~UR5, UR7, URZ, UP0, !UPT ;  /* 0x0000000705077290 */ /* 0x000fe400087fe5ff */
[----:B------:R-:W-:-:S04]  /*0070*/  UISETP.GE.U32.AND UP0, UPT, UR6, 0x200, UPT ;  /* 0x000002000600788c */ /* 0x000fc8000bf06070 */
[----:B------:R-:W-:-:S09]  /*0080*/  UISETP.GE.AND.EX UP0, UPT, UR7, URZ, UPT, UP0 ;  /* 0x000000ff0700728c */ /* 0x000fd2000bf06300 */
[----:B--2---:R-:W-:Y:S05]  /*0090*/  BRA.U !UP0, `(.L_x_0) ;  /* 0x0000000508607547 */ /* 0x004fea000b800000 */
[----:B------:R-:W0:Y:S01]  /*00a0*/  LDCU.64 UR6, c[0x0][0x3a0] ;  /* 0x00007400ff0677ac */ /* 0x000e220008000a00 */
[----:B------:R-:W1:Y:S01]  /*00b0*/  S2R R0, SR_TID.X ;  /* 0x0000000000007919 */ /* 0x000e620000002100 */
[----:B------:R-:W0:Y:S02]  /*00c0*/  LDCU.64 UR8, c[0x0][0x398] ;  /* 0x00007300ff0877ac */ /* 0x000e240008000a00 */
[----:B0-----:R-:W-:-:S04]  /*00d0*/  UIADD3 UR6, UP0, UPT, UR6, -UR8, URZ ;  /* 0x8000000806067290 */ /* 0x001fc8000ff1e0ff */
[----:B------:R-:W-:-:S04]  /*00e0*/  UIADD3.X UR7, UPT, UPT, UR7, ~UR9, URZ, UP0, !UPT ;  /* 0x8000000907077290 */ /* 0x000fc800087fe4ff */
[----:B------:R-:W-:Y:S02]  /*00f0*/  USHF.R.S64 UR6, UR6, 0x2, UR7 ;  /* 0x0000000206067899 */ /* 0x000fe40008001007 */
[----:B------:R-:W-:Y:S02]  /*0100*/  USHF.R.S32.HI UR7, URZ, 0x2, UR7 ;  /* 0x00000002ff077899 */ /* 0x000fe40008011407 */
[----:B------:R-:W-:-:S04]  /*0110*/  UISETP.GE.U32.AND UP0, UPT, UR6, 0x1, UPT ;  /* 0x000000010600788c */ /* 0x000fc8000bf06070 */
[----:B------:R-:W-:-:S09]  /*0120*/  UISETP.GE.AND.EX UP0, UPT, UR7, URZ, UPT, UP0 ;  /* 0x000000ff0700728c */ /* 0x000fd2000bf06300 */
[----:B-1----:R-:W-:Y:S05]  /*0130*/  BRA.U !UP0, `(.L_x_1) ;  /* 0x0000000508187547 */ /* 0x002fea000b800000 */
[----:B------:R-:W0:Y:S01]  /*0140*/  LDCU.64 UR12, c[0x0][0x388] ;  /* 0x00007100ff0c77ac */ /* 0x000e220008000a00 */
[----:B------:R-:W-:-:S05]  /*0150*/  IADD3 R3, P0, PT, R0, UR4, RZ ;  /* 0x0000000400037c10 */ /* 0x000fca000ff1e0ff */
[----:B------:R-:W-:Y:S01]  /*0160*/  IMAD.X R4, RZ, RZ, UR5, P0 ;  /* 0x00000005ff047e24 */ /* 0x000fe200080e06ff */
[----:B------:R-:W1:Y:S01]  /*0170*/  LDCU.64 UR4, c[0x0][0x390] ;  /* 0x00007200ff0477ac */ /* 0x000e620008000a00 */
[----:B0-----:R-:W-:-:S04]  /*0180*/  LEA R6, P0, R3, UR12, 0x2 ;  /* 0x0000000c03067c11 */ /* 0x001fc8000f8010ff */
[----:B------:R-:W-:-:S05]  /*0190*/  LEA.HI.X R7, R3, UR13, R4, 0x2, P0 ;  /* 0x0000000d03077c11 */ /* 0x000fca00080f1404 */
[----:B------:R0:W5:Y:S01]  /*01a0*/  LDG.E R5, desc[UR10][R6.64] ;  /* 0x0000000a06057981 */ /* 0x000162000c1e1900 */
[C---:B-1----:R-:W-:Y:S01]  /*01b0*/  LEA R2, P0, R3.reuse, UR4, 0x3 ;  /* 0x0000000403027c11 */ /* 0x042fe2000f8018ff */
[----:B------:R-:W-:Y:S01]  /*01c0*/  IMAD.U32 R0, RZ, RZ, UR6 ;  /* 0x00000006ff007e24 */ /* 0x000fe2000f8e00ff */
[----:B------:R-:W-:Y:S01]  /*01d0*/  BSSY.RECONVERGENT B0, `(.L_x_2) ;  /* 0x000001b000007945 */ /* 0x000fe20003800200 */
[----:B------:R-:W-:Y:S02]  /*01e0*/  CS2R R16, SRZ ;  /* 0x0000000000107805 */ /* 0x000fe4000001ff00 */
[----:B------:R-:W-:Y:S01]  /*01f0*/  LEA.HI.X R3, R3, UR5, R4, 0x3, P0 ;  /* 0x0000000503037c11 */ /* 0x000fe200080f1c04 */
[----:B------:R-:W-:Y:S02]  /*0200*/  IMAD.U32 R4, RZ, RZ, UR7 ;  /* 0x00000007ff047e24 */ /* 0x000fe4000f8e00ff */
[----:B------:R-:W-:Y:S02]  /*0210*/  IMAD.MOV.U32 R15, RZ, RZ, R0 ;  /* 0x000000ffff0f7224 */ /* 0x000fe400078e0000 */
[----:B0-----:R-:W-:-:S07]  /*0220*/  IMAD.MOV.U32 R14, RZ, RZ, R4 ;  /* 0x000000ffff0e7224 */ /* 0x001fce00078e0004 */
.L_x_3:
[----:B------:R-:W-:-:S05]  /*0230*/  IADD3 R12, P0, PT, -R16, R15, RZ ;  /* 0x0000000f100c7210 */ /* 0x000fca0007f1e1ff */
[----:B------:R-:W-:-:S05]  /*0240*/  IMAD.X R13, R14, 0x1, ~R17, P0 ;  /* 0x000000010e0d7824 */ /* 0x000fca00000e0e11 */
[----:B------:R-:W-:-:S05]  /*0250*/  LEA.HI R12, P0, R13, R12, RZ, 0x1 ;  /* 0x0000000c0d0c7211 */ /* 0x000fca00078108ff */
[----:B------:R-:W-:-:S05]  /*0260*/  IMAD.X R13, RZ, RZ, R13, P0 ;  /* 0x000000ffff0d7224 */ /* 0x000fca00000e060d */
[--C-:B------:R-:W-:Y:S02]  /*0270*/  SHF.R.S64 R12, R12, 0x1, R13.reuse ;  /* 0x000000010c0c7819 */ /* 0x100fe4000000100d */
[----:B------:R-:W-:Y:S02]  /*0280*/  SHF.R.S32.HI R13, RZ, 0x1, R13 ;  /* 0x00000001ff0d7819 */ /* 0x000fe4000001140d */
[----:B------:R-:W-:-:S05]  /*0290*/  IADD3 R12, P0, PT, R16, R12, RZ ;  /* 0x0000000c100c7210 */ /* 0x000fca0007f1e0ff */
[----:B------:R-:W-:Y:S01]  /*02a0*/  IMAD.X R13, R17, 0x1, R13, P0 ;  /* 0x00000001110d7824 */ /* 0x000fe200000e060d */
[----:B------:R-:W-:-:S04]  /*02b0*/  LEA R8, P0, R12, UR8, 0x2 ;  /* 0x000000080c087c11 */ /* 0x000fc8000f8010ff */
[----:B------:R-:W-:-:S05]  /*02c0*/  LEA.HI.X R9, R12, UR9, R13, 0x2, P0 ;  /* 0x000000090c097c11 */ /* 0x000fca00080f140d */
[----:B------:R-:W2:Y:S01]  /*02d0*/  LDG.E R8, desc[UR10][R8.64] ;  /* 0x0000000a08087981 */ /* 0x000ea2000c1e1900 */
[----:B------:R-:W-:-:S05]  /*02e0*/  IADD3 R10, P1, PT, R12, 0x1, RZ ;  /* 0x000000010c0a7810 */ /* 0x000fca0007f3e0ff */
[----:B------:R-:W-:Y:S01]  /*02f0*/  IMAD.X R11, RZ, RZ, R13, P1 ;  /* 0x000000ffff0b7224 */ /* 0x000fe200008e060d */
[----:B--2--5:R-:W-:-:S04]  /*0300*/  FSETP.GEU.AND P0, PT, R8, R5, PT ;  /* 0x000000050800720b */ /* 0x024fc80003f0e000 */
[----:B------:R-:W-:Y:S02]  /*0310*/  SEL R15, R12, R15, P0 ;  /* 0x0000000f0c0f7207 */ /* 0x000fe40000000000 */
[----:B------:R-:W-:Y:S02]  /*0320*/  SEL R16, R16, R10, P0 ;  /* 0x0000000a10107207 */ /* 0x000fe40000000000 */
[----:B------:R-:W-:Y:S02]  /*0330*/  SEL R14, R13, R14, P0 ;  /* 0x0000000e0d0e7207 */ /* 0x000fe40000000000 */
[----:B------:R-:W-:Y:S02]  /*0340*/  SEL R17, R17, R11, P0 ;  /* 0x0000000b11117207 */ /* 0x000fe40000000000 */
[----:B------:R-:W-:-:S04]  /*0350*/  ISETP.GE.U32.AND P0, PT, R16, R15, PT ;  /* 0x0000000f1000720c */ /* 0x000fc80003f06070 */
[----:B------:R-:W-:-:S13]  /*0360*/  ISETP.GE.AND.EX P0, PT, R17, R14, PT, P0 ;  /* 0x0000000e1100720c */ /* 0x000fda0003f06300 */
[----:B------:R-:W-:Y:S05]  /*0370*/  @!P0 BRA `(.L_x_3) ;  /* 0xfffffffc00ac8947 */ /* 0x000fea000383ffff */
[----:B------:R-:W-:Y:S05]  /*0380*/  BSYNC.RECONVERGENT B0 ;  /* 0x0000000000007941 */ /* 0x000fea0003800200 */
.L_x_2:
[----:B------:R-:W-:Y:S02]  /*0390*/  IMAD.MOV.U32 R8, RZ, RZ, R16 ;  /* 0x000000ffff087224 */ /* 0x000fe400078e0010 */
[----:B------:R-:W-:-:S05]  /*03a0*/  IMAD.MOV.U32 R9, RZ, RZ, R17 ;  /* 0x000000ffff097224 */ /* 0x000fca00078e0011 */
[----:B------:R0:W-:Y:S04]  /*03b0*/  STG.E.64 desc[UR10][R2.64], R8 ;  /* 0x0000000802007986 */ /* 0x0001e8000c101b0a */
[----:B------:R0:W5:Y:S01]  /*03c0*/  LDG.E R5, desc[UR10][R6.64+0x400] ;  /* 0x0004000a06057981 */ /* 0x000162000c1e1900 */
[----:B------:R-:W-:Y:S01]  /*03d0*/  BSSY.RECONVERGENT B0, `(.L_x_4) ;  /* 0x0000018000007945 */ /* 0x000fe20003800200 */
[----:B------:R-:W-:Y:S02]  /*03e0*/  IMAD.MOV.U32 R13, RZ, RZ, RZ ;  /* 0x000000ffff0d7224 */ /* 0x000fe400078e00ff */
[----:B------:R-:W-:-:S07]  /*03f0*/  IMAD.MOV.U32 R15, RZ, RZ, RZ ;  /* 0x000000ffff0f7224 */ /* 0x000fce00078e00ff */
.L_x_5:
[----:B------:R-:W-:-:S05]  /*0400*/  IADD3 R11, P0, PT, R0, -R13, RZ ;  /* 0x8000000d000b7210 */ /* 0x000fca0007f1e0ff */
[----:B------:R-:W-:-:S05]  /*0410*/  IMAD.X R10, R4, 0x1, ~R15, P0 ;  /* 0x00000001040a7824 */ /* 0x000fca00000e0e0f */
[----:B------:R-:W-:-:S05]  /*0420*/  LEA.HI R11, P0, R10, R11, RZ, 0x1 ;  /* 0x0000000b0a0b7211 */ /* 0x000fca00078108ff */
[----:B------:R-:W-:-:S05]  /*0430*/  IMAD.X R10, RZ, RZ, R10, P0 ;  /* 0x000000ffff0a7224 */ /* 0x000fca00000e060a */
[--C-:B------:R-:W-:Y:S02]  /*0440*/  SHF.R.S64 R11, R11, 0x1, R10.reuse ;  /* 0x000000010b0b7819 */ /* 0x100fe4000000100a */
[----:B------:R-:W-:Y:S02]  /*0450*/  SHF.R.S32.HI R10, RZ, 0x1, R10 ;  /* 0x00000001ff0a7819 */ /* 0x000fe4000001140a */
[----:B------:R-:W-:-:S05]  /*0460*/  IADD3 R11, P0, PT, R13, R11, RZ ;  /* 0x0000000b0d0b7210 */ /* 0x000fca0007f1e0ff */
[----:B------:R-:W-:Y:S01]  /*0470*/  IMAD.X R10, R15, 0x1, R10, P0 ;  /* 0x000000010f0a7824 */ /* 0x000fe200000e060a */
[----:B0-----:R-:W-:-:S04]  /*0480*/  LEA R6, P0, R11, UR8, 0x2 ;  /* 0x000000080b067c11 */ /* 0x001fc8000f8010ff */
        /* <DEDUP_REMOVED lines=13> */
.L_x_4:
[----:B------:R-:W-:Y:S02]  /*0560*/  IMAD.MOV.U32 R4, RZ, RZ, R13 ;  /* 0x000000ffff047224 */ /* 0x000fe400078e000d */
[----:B------:R-:W-:-:S05]  /*0570*/  IMAD.MOV.U32 R5, RZ, RZ, R15 ;  /* 0x000000ffff057224 */ /* 0x000fca00078e000f */
[----:B------:R-:W-:Y:S01]  /*0580*/  STG.E.64 desc[UR10][R2.64+0x800], R4 ;  /* 0x0008000402007986 */ /* 0x000fe2000c101b0a */
[----:B------:R-:W-:Y:S05]  /*0590*/  EXIT ;  /* 0x000000000000794d */ /* 0x000fea0003800000 */
.L_x_1:
[----:B------:R-:W0:Y:S01]  /*05a0*/  LDCU.64 UR6, c[0x0][0x390] ;  /* 0x00007200ff0677ac */ /* 0x000e220008000a00 */
[----:B------:R-:W-:-:S05]  /*05b0*/  IADD3 R0, P0, PT, R0, UR4, RZ ;  /* 0x0000000400007c10 */ /* 0x000fca000ff1e0ff */
[----:B------:R-:W-:Y:S01]  /*05c0*/  IMAD.X R3, RZ, RZ, UR5, P0 ;  /* 0x00000005ff037e24 */ /* 0x000fe200080e06ff */
[----:B0-----:R-:W-:-:S04]  /*05d0*/  LEA R2, P0, R0, UR6, 0x3 ;  /* 0x0000000600027c11 */ /* 0x001fc8000f8018ff */
[----:B------:R-:W-:-:S05]  /*05e0*/  LEA.HI.X R3, R0, UR7, R3, 0x3, P0 ;  /* 0x0000000700037c11 */ /* 0x000fca00080f1c03 */
[----:B------:R-:W-:Y:S04]  /*05f0*/  STG.E.64 desc[UR10][R2.64], RZ ;  /* 0x000000ff02007986 */ /* 0x000fe8000c101b0a */
[----:B------:R-:W-:Y:S01]  /*0600*/  STG.E.64 desc[UR10][R2.64+0x800], RZ ;  /* 0x000800ff02007986 */ /* 0x000fe2000c101b0a */
[----:B------:R-:W-:Y:S05]  /*0610*/  EXIT ;  /* 0x000000000000794d */ /* 0x000fea0003800000 */
.L_x_0:
[----:B------:R-:W0:Y:S01]  /*0620*/  LDCU.64 UR8, c[0x0][0x3a0] ;  /* 0x00007400ff0877ac */ /* 0x000e220008000a00 */
[----:B------:R-:W1:Y:S01]  /*0630*/  S2R R5, SR_TID.X ;  /* 0x0000000000057919 */ /* 0x000e620000002100 */
[----:B------:R-:W0:Y:S01]  /*0640*/  LDCU.64 UR12, c[0x0][0x398] ;  /* 0x00007300ff0c77ac */ /* 0x000e220008000a00 */
[----:B------:R-:W-:Y:S02]  /*0650*/  USHF.R.S32.HI UR7, URZ, 0x1f, UR6 ;  /* 0x0000001fff077899 */ /* 0x000fe40008011406 */
[----:B0-----:R-:W-:-:S04]  /*0660*/  UIADD3 UR8, UP0, UPT, UR8, -UR12, URZ ;  /* 0x8000000c08087290 */ /* 0x001fc8000ff1e0ff */
[----:B------:R-:W-:-:S04]  /*0670*/  UIADD3.X UR9, UPT, UPT, UR9, ~UR13, URZ, UP0, !UPT ;  /* 0x8000000d09097290 */ /* 0x000fc800087fe4ff */
[----:B------:R-:W-:Y:S02]  /*0680*/  USHF.R.S64 UR8, UR8, 0x2, UR9 ;  /* 0x0000000208087899 */ /* 0x000fe40008001009 */
[----:B------:R-:W-:Y:S02]  /*0690*/  USHF.R.S32.HI UR9, URZ, 0x2, UR9 ;  /* 0x00000002ff097899 */ /* 0x000fe40008011409 */
[----:B------:R-:W-:-:S04]  /*06a0*/  UISETP.GE.U32.AND UP0, UPT, UR8, 0x1, UPT ;  /* 0x000000010800788c */ /* 0x000fc8000bf06070 */
[----:B------:R-:W-:-:S09]  /*06b0*/  UISETP.GE.AND.EX UP0, UPT, UR9, URZ, UPT, UP0 ;  /* 0x000000ff0900728c */ /* 0x000fd2000bf06300 */
[----:B-1----:R-:W-:Y:S05]  /*06c0*/  BRA.U !UP0, `(.L_x_6) ;  /* 0x0000000508687547 */ /* 0x002fea000b800000 */
[----:B------:R-:W-:Y:S01]  /*06d0*/  IMAD.U32 R0, RZ, RZ, UR7 ;  /* 0x00000007ff007e24 */ /* 0x000fe2000f8e00ff */
[----:B------:R-:W-:Y:S01]  /*06e0*/  ISETP.LT.U32.AND P0, PT, R5, UR6, PT ;  /* 0x0000000605007c0c */ /* 0x000fe2000bf01070 */
[----:B------:R-:W-:Y:S01]  /*06f0*/  IMAD.U32 R4, RZ, RZ, UR9 ;  /* 0x00000009ff047e24 */ /* 0x000fe2000f8e00ff */
[----:B------:R-:W-:Y:S02]  /*0700*/  BSSY.RECONVERGENT B0, `(.L_x_7) ;  /* 0x000002b000007945 */ /* 0x000fe40003800200 */
[----:B------:R-:W-:Y:S01]  /*0710*/  ISETP.GT.AND.EX P0, PT, R0, RZ, PT, P0 ;  /* 0x000000ff0000720c */ /* 0x000fe20003f04300 */
[----:B------:R-:W-:-:S12]  /*0720*/  IMAD.U32 R0, RZ, RZ, UR8 ;  /* 0x00000008ff007e24 */ /* 0x000fd8000f8e00ff */
[----:B------:R-:W-:Y:S05]  /*0730*/  @!P0 BRA `(.L_x_8) ;  /* 0x00000000009c8947 */ /* 0x000fea0003800000 */
[----:B------:R-:W0:Y:S01]  /*0740*/  LDCU.64 UR8, c[0x0][0x388] ;  /* 0x00007100ff0877ac */ /* 0x000e220008000a00 */
[----:B------:R-:W-:-:S05]  /*0750*/  IADD3 R3, P0, PT, R5, UR4, RZ ;  /* 0x0000000405037c10 */ /* 0x000fca000ff1e0ff */
[----:B------:R-:W-:Y:S01]  /*0760*/  IMAD.X R10, RZ, RZ, UR5, P0 ;  /* 0x00000005ff0a7e24 */ /* 0x000fe200080e06ff */
[----:B0-----:R-:W-:-:S04]  /*0770*/  LEA R6, P0, R3, UR8, 0x2 ;  /* 0x0000000803067c11 */ /* 0x001fc8000f8010ff */
[----:B------:R-:W-:Y:S01]  /*0780*/  LEA.HI.X R7, R3, UR9, R10, 0x2, P0 ;  /* 0x0000000903077c11 */ /* 0x000fe200080f140a */
[----:B------:R-:W0:Y:S04]  /*0790*/  LDCU.64 UR8, c[0x0][0x390] ;  /* 0x00007200ff0877ac */ /* 0x000e280008000a00 */
[----:B------:R1:W5:Y:S01]  /*07a0*/  LDG.E R8, desc[UR10][R6.64] ;  /* 0x0000000a06087981 */ /* 0x000362000c1e1900 */
[----:B------:R-:W-:Y:S01]  /*07b0*/  BSSY.RECONVERGENT B1, `(.L_x_9) ;  /* 0x000001c000017945 */ /* 0x000fe20003800200 */
[----:B------:R-:W-:Y:S02]  /*07c0*/  IMAD.MOV.U32 R15, RZ, RZ, RZ ;  /* 0x000000ffff0f7224 */ /* 0x000fe400078e00ff */
[----:B------:R-:W-:Y:S02]  /*07d0*/  IMAD.MOV.U32 R16, RZ, RZ, RZ ;  /* 0x000000ffff107224 */ /* 0x000fe400078e00ff */
[----:B------:R-:W-:-:S02]  /*07e0*/  IMAD.MOV.U32 R14, RZ, RZ, R0 ;  /* 0x000000ffff0e7224 */ /* 0x000fc400078e0000 */
[----:B------:R-:W-:Y:S01]  /*07f0*/  IMAD.MOV.U32 R13, RZ, RZ, R4 ;  /* 0x000000ffff0d7224 */ /* 0x000fe200078e0004 */
[----:B0-----:R-:W-:-:S04]  /*0800*/  LEA R2, P0, R3, UR8, 0x3 ;  /* 0x0000000803027c11 */ /* 0x001fc8000f8018ff */
[----:B-1----:R-:W-:-:S09]  /*0810*/  LEA.HI.X R3, R3, UR9, R10, 0x3, P0 ;  /* 0x0000000903037c11 */ /* 0x002fd200080f1c0a */
.L_x_10:
        /* <DEDUP_REMOVED lines=9> */
[----:B------:R-:W-:-:S06]  /*08b0*/  LEA.HI.X R7, R11, UR13, R12, 0x2, P0 ;  /* 0x0000000d0b077c11 */ /* 0x000fcc00080f140c */
        /* <DEDUP_REMOVED lines=12> */
.L_x_9:
[----:B------:R-:W-:Y:S02]  /*0980*/  IMAD.MOV.U32 R6, RZ, RZ, R15 ;  /* 0x000000ffff067224 */ /* 0x000fe400078e000f */
[----:B------:R-:W-:-:S05]  /*0990*/  IMAD.MOV.U32 R7, RZ, RZ, R16 ;  /* 0x000000ffff077224 */ /* 0x000fca00078e0010 */
[----:B------:R0:W-:Y:S02]  /*09a0*/  STG.E.64 desc[UR10][R2.64], R6 ;  /* 0x0000000602007986 */ /* 0x0001e4000c101b0a */
.L_x_8:
[----:B------:R-:W-:Y:S05]  /*09b0*/  BSYNC.RECONVERGENT B0 ;  /* 0x0000000000007941 */ /* 0x000fea0003800200 */
.L_x_7:
[----:B0-----:R-:W-:Y:S02]  /*09c0*/  VIADD R2, R5, 0x100 ;  /* 0x0000010005027836 */ /* 0x001fe40000000000 */
[----:B------:R-:W-:-:S03]  /*09d0*/  IMAD.U32 R3, RZ, RZ, UR7 ;  /* 0x00000007ff037e24 */ /* 0x000fc6000f8e00ff */
[----:B------:R-:W-:-:S04]  /*09e0*/  ISETP.LT.U32.AND P0, PT, R2, UR6, PT ;  /* 0x0000000602007c0c */ /* 0x000fc8000bf01070 */
[----:B------:R-:W-:-:S13]  /*09f0*/  ISETP.GT.AND.EX P0, PT, R3, RZ, PT, P0 ;  /* 0x000000ff0300720c */ /* 0x000fda0003f04300 */
[----:B------:R-:W-:Y:S05]  /*0a00*/  @!P0 EXIT ;  /* 0x000000000000894d */ /* 0x000fea0003800000 */
        /* <DEDUP_REMOVED lines=8> */
[----:B------:R-:W-:Y:S01]  /*0a90*/  BSSY.RECONVERGENT B0, `(.L_x_11) ;  /* 0x0000019000007945 */ /* 0x000fe20003800200 */
[----:B------:R-:W-:Y:S02]  /*0aa0*/  IMAD.MOV.U32 R13, RZ, RZ, RZ ;  /* 0x000000ffff0d7224 */ /* 0x000fe400078e00ff */
[----:B------:R-:W-:Y:S01]  /*0ab0*/  LEA.HI.X R3, R3, UR5, R8, 0x3, P0 ;  /* 0x0000000503037c11 */ /* 0x000fe200080f1c08 */
[----:B------:R-:W-:-:S08]  /*0ac0*/  IMAD.MOV.U32 R15, RZ, RZ, RZ ;  /* 0x000000ffff0f7224 */ /* 0x000fd000078e00ff */
.L_x_12:
        /* <DEDUP_REMOVED lines=22> */
.L_x_11:
[----:B------:R-:W-:Y:S02]  /*0c30*/  IMAD.MOV.U32 R4, RZ, RZ, R13 ;  /* 0x000000ffff047224 */ /* 0x000fe400078e000d */
[----:B------:R-:W-:-:S05]  /*0c40*/  IMAD.MOV.U32 R5, RZ, RZ, R15 ;  /* 0x000000ffff057224 */ /* 0x000fca00078e000f */
[----:B------:R-:W-:Y:S01]  /*0c50*/  STG.E.64 desc[UR10][R2.64+0x800], R4 ;  /* 0x0008000402007986 */ /* 0x000fe2000c101b0a */
[----:B------:R-:W-:Y:S05]  /*0c60*/  EXIT ;  /* 0x000000000000794d */ /* 0x000fea0003800000 */
.L_x_6:
[----:B------:R-:W0:Y:S01]  /*0c70*/  LDCU.64 UR8, c[0x0][0x390] ;  /* 0x00007200ff0877ac */ /* 0x000e220008000a00 */
[----:B------:R-:W-:Y:S01]  /*0c80*/  IMAD.U32 R2, RZ, RZ, UR7 ;  /* 0x00000007ff027e24 */ /* 0x000fe2000f8e00ff */
[C---:B------:R-:W-:Y:S02]  /*0c90*/  IADD3 R0, P1, PT, R5.reuse, UR4, RZ ;  /* 0x0000000405007c10 */ /* 0x040fe4000ff3e0ff */
[C---:B------:R-:W-:Y:S01]  /*0ca0*/  ISETP.LT.U32.AND P0, PT, R5.reuse, UR6, PT ;  /* 0x0000000605007c0c */ /* 0x040fe2000bf01070 */
[----:B------:R-:W-:Y:S02]  /*0cb0*/  VIADD R5, R5, 0x100 ;  /* 0x0000010005057836 */ /* 0x000fe40000000000 */
[----:B------:R-:W-:Y:S01]  /*0cc0*/  IMAD.X R3, RZ, RZ, UR5, P1 ;  /* 0x00000005ff037e24 */ /* 0x000fe200088e06ff */
[----:B------:R-:W-:Y:S02]  /*0cd0*/  ISETP.GT.AND.EX P0, PT, R2, RZ, PT, P0 ;  /* 0x000000ff0200720c */ /* 0x000fe40003f04300 */
[----:B------:R-:W-:-:S02]  /*0ce0*/  ISETP.LT.U32.AND P1, PT, R5, UR6, PT ;  /* 0x0000000605007c0c */ /* 0x000fc4000bf21070 */
[----:B0-----:R-:W-:-:S04]  /*0cf0*/  LEA R2, P2, R0, UR8, 0x3 ;  /* 0x0000000800027c11 */ /* 0x001fc8000f8418ff */
[----:B------:R-:W-:Y:S01]  /*0d00*/  LEA.HI.X R3, R0, UR9, R3, 0x3, P2 ;  /* 0x0000000900037c11 */ /* 0x000fe200090f1c03 */
[----:B------:R-:W-:-:S04]  /*0d10*/  IMAD.U32 R0, RZ, RZ, UR7 ;  /* 0x00000007ff007e24 */ /* 0x000fc8000f8e00ff */
[----:B------:R0:W-:Y:S01]  /*0d20*/  @P0 STG.E.64 desc[UR10][R2.64], RZ ;  /* 0x000000ff02000986 */ /* 0x0001e2000c101b0a */
[----:B------:R-:W-:-:S13]  /*0d30*/  ISETP.GT.AND.EX P1, PT, R0, RZ, PT, P1 ;  /* 0x000000ff0000720c */ /* 0x000fda0003f24310 */
[----:B0-----:R-:W-:Y:S05]  /*0d40*/  @!P1 EXIT ;  /* 0x000000000000994d */ /* 0x001fea0003800000 */
[----:B------:R-:W-:Y:S01]  /*0d50*/  STG.E.64 desc[UR10][R2.64+0x800], RZ ;  /* 0x000800ff02007986 */ /* 0x000fe2000c101b0a */
[----:B------:R-:W-:Y:S05]  /*0d60*/  EXIT ;  /* 0x000000000000794d */ /* 0x000fea0003800000 */
.L_x_13:
[----:B------:R-:W-:-:S00]  /*0d70*/  BRA `(.L_x_13) ;  /* 0xfffffffc00fc7947 */ /* 0x000fc0000383ffff */
[----:B------:R-:W-:-:S00]  /*0d80*/  NOP ;  /* 0x0000000000007918 */ /* 0x000fc00000000000 */
[----:B------:R-:W-:-:S00]  /*0d90*/  NOP ;  /* 0x0000000000007918 */ /* 0x000fc00000000000 */
[----:B------:R-:W-:-:S00]  /*0da0*/  NOP ;  /* 0x0000000000007918 */ /* 0x000fc00000000000 */
[----:B------:R-:W-:-:S00]  /*0db0*/  NOP ;  /* 0x0000000000007918 */ /* 0x000fc00000000000 */
[----:B------:R-:W-:-:S00]  /*0dc0*/  NOP ;  /* 0x0000000000007918 */ /* 0x000fc00000000000 */
[----:B------:R-:W-:-:S00]  /*0dd0*/  NOP ;  /* 0x0000000000007918 */ /* 0x000fc00000000000 */
[----:B------:R-:W-:-:S00]  /*0de0*/  NOP ;  /* 0x0000000000007918 */ /* 0x000fc00000000000 */
[----:B------:R-:W-:-:S00]  /*0df0*/  NOP ;  /* 0x0000000000007918 */ /* 0x000fc00000000000 */
.L_x_75:


//--------------------- .text._ZN3cub18CUB_300001_SM_10006detail11EmptyKernelIvEEvv --------------------------
	.section	.text._ZN3cub18CUB_300001_SM_10006detail11EmptyKernelIvEEvv,"ax",@progbits
	.align	128
        .global         _ZN3cub18CUB_300001_SM_10006detail11EmptyKernelIvEEvv
        .type           _ZN3cub18CUB_300001_SM_10006detail11EmptyKernelIvEEvv,@function
        .size           _ZN3cub18CUB_300001_SM_10006detail11EmptyKernelIvEEvv,(.L_x_76 - _ZN3cub18CUB_300001_SM_10006detail11EmptyKernelIvEEvv)
        .other          _ZN3cub18CUB_300001_SM_10006detail11EmptyKernelIvEEvv,@"STO_CUDA_ENTRY STV_DEFAULT"
_ZN3cub18CUB_300001_SM_10006detail11EmptyKernelIvEEvv:
.text._ZN3cub18CUB_300001_SM_10006detail11EmptyKernelIvEEvv:
[----:B------:R-:W-:Y:S01]  /*0000*/  LDC R1, c[0x0][0x37c] ;  /* 0x0000df00ff017b82 */ /* 0x000fe20000000800 */
[----:B------:R-:W-:Y:S05]  /*0010*/  EXIT ;  /* 0x000000000000794d */ /* 0x000fea0003800000 */
.L_x_14:
        /* <DEDUP_REMOVED lines=14> */
.L_x_76:


//--------------------- .text._Z21crossover_individualsPA1291_KfPA1291_iPfPS_S3_PKi --------------------------
	.section	.text._Z21crossover_individualsPA1291_KfPA1291_iPfPS_S3_PKi,"ax",@progbits
	.align	128
        .global         _Z21crossover_individualsPA1291_KfPA1291_iPfPS_S3_PKi
        .type           _Z21crossover_individualsPA1291_KfPA1291_iPfPS_S3_PKi,@function
        .size           _Z21crossover_individualsPA1291_KfPA1291_iPfPS_S3_PKi,(.L_x_73 - _Z21crossover_individualsPA1291_KfPA1291_iPfPS_S3_PKi)
        .other          _Z21crossover_individualsPA1291_KfPA1291_iPfPS_S3_PKi,@"STO_CUDA_ENTRY STV_DEFAULT"
_Z21crossover_individualsPA1291_KfPA1291_iPfPS_S3_PKi:
.text._Z21crossover_individualsPA1291_KfPA1291_iPfPS_S3_PKi:
[----:B------:R-:W0:Y:S01]  /*0000*/  LDC R1, c[0x0][0x37c] ;  /* 0x0000df00ff017b82 */ /* 0x000e220000000800 */
[----:B------:R-:W1:Y:S07]  /*0010*/  S2R R22, SR_TID.X ;  /* 0x0000000000167919 */ /* 0x000e6e0000002100 */
[----:B------:R-:W2:Y:S01]  /*0020*/  S2UR UR36, SR_CTAID.X ;  /* 0x00000000002479c3 */ /* 0x000ea20000002500 */
[----:B------:R-:W-:Y:S01]  /*0030*/  MOV R6, 0x1c0 ;  /* 0x000001c000067802 */ /* 0x000fe20000000f00 */
[----:B------:R-:W3:Y:S01]  /*0040*/  LDCU UR4, c[0x0][0x2f8] ;  /* 0x00005f00ff0477ac */ /* 0x000ee20008000800 */
[----:B0-----:R-:W-:-:S02]  /*0050*/  VIADD R1, R1, 0xffffff50 ;  /* 0xffffff5001017836 */ /* 0x001fc40000000000 */
[----:B------:R-:W-:Y:S01]  /*0060*/  IMAD.MOV.U32 R4, RZ, RZ, 0x4 ;  /* 0x00000004ff047424 */ /* 0x000fe200078e00ff */
[----:B------:R-:W0:Y:S02]  /*0070*/  LDCU UR5, c[0x0][0x2fc] ;  /* 0x00005f80ff0577ac */ /* 0x000e240008000800 */
[----:B------:R-:W4:Y:S01]  /*0080*/  LDC.64 R6, c[0x4][R6] ;  /* 0x0100000006067b82 */ /* 0x000f220000000a00 */
[----:B---3--:R-:W-:Y:S01]  /*0090*/  IADD3 R16, P0, PT, R1, UR4, RZ ;  /* 0x0000000401107c10 */ /* 0x008fe2000ff1e0ff */
[----:B--2---:R-:W-:-:S06]  /*00a0*/  USHF.L.U32 UR37, UR36, 0x6, URZ ;  /* 0x0000000624257899 */ /* 0x004fcc00080006ff */
[----:B-1----:R-:W-:-:S05]  /*00b0*/  VIADD R22, R22, UR37 ;  /* 0x0000002516167c36 */ /* 0x002fca0008000000 */
[----:B------:R-:W-:-:S05]  /*00c0*/  LOP3.LUT R0, R22, 0xaad26b49, RZ, 0x3c, !PT ;  /* 0xaad26b4916007812 */ /* 0x000fca00078e3cff */
[----:B------:R-:W-:-:S04]  /*00d0*/  IMAD R0, R0, 0x4182bed5, RZ ;  /* 0x4182bed500007824 */ /* 0x000fc800078e02ff */
[C---:B------:R-:W-:Y:S02]  /*00e0*/  VIADD R2, R0.reuse, 0x75bcd15 ;  /* 0x075bcd1500027836 */ /* 0x040fe40000000000 */
[----:B------:R-:W-:-:S03]  /*00f0*/  VIADD R0, R0, 0x583f19 ;  /* 0x00583f1900007836 */ /* 0x000fc60000000000 */
[----:B------:R-:W-:Y:S01]  /*0100*/  SHF.R.U32.HI R3, RZ, 0x2, R2 ;  /* 0x00000002ff037819 */ /* 0x000fe20000011602 */
[----:B------:R-:W-:-:S03]  /*0110*/  IMAD.SHL.U32 R5, R0, 0x10, RZ ;  /* 0x0000001000057824 */ /* 0x000fc600078e00ff */
[----:B------:R-:W-:-:S05]  /*0120*/  LOP3.LUT R3, R3, R2, RZ, 0x3c, !PT ;  /* 0x0000000203037212 */ /* 0x000fca00078e3cff */
[----:B------:R-:W-:-:S05]  /*0130*/  IMAD.SHL.U32 R2, R3, 0x2, RZ ;  /* 0x0000000203027824 */ /* 0x000fca00078e00ff */
[----:B------:R-:W-:Y:S01]  /*0140*/  LOP3.LUT R2, R0, R5, R2, 0x96, !PT ;  /* 0x0000000500027212 */ /* 0x000fe200078e9602 */
[----:B------:R-:W-:-:S03]  /*0150*/  IMAD.MOV.U32 R5, RZ, RZ, RZ ;  /* 0x000000ffff057224 */ /* 0x000fc600078e00ff */
[----:B------:R-:W-:Y:S01]  /*0160*/  LOP3.LUT R19, R2, R3, RZ, 0x3c, !PT ;  /* 0x0000000302137212 */ /* 0x000fe200078e3cff */
[----:B0-----:R-:W-:-:S07]  /*0170*/  IMAD.X R2, RZ, RZ, UR5, P0 ;  /* 0x00000005ff027e24 */ /* 0x001fce00080e06ff */
[----:B------:R-:W-:-:S07]  /*0180*/  LEPC R20, `(.L_x_15) ;  /* 0x000000001014794e */ /* 0x000fce0000000000 */
[----:B----4-:R-:W-:Y:S05]  /*0190*/  CALL.ABS.NOINC R6 ;  /* 0x0000000006007343 */ /* 0x010fea0003c00000 */
.L_x_15:
[----:B------:R-:W-:Y:S01]  /*01a0*/  ISETP.NE.U32.AND P0, PT, R4, RZ, PT ;  /* 0x000000ff0400720c */ /* 0x000fe20003f05070 */
[----:B------:R-:W-:Y:S02]  /*01b0*/  IMAD.MOV.U32 R26, RZ, RZ, R4 ;  /* 0x000000ffff1a7224 */ /* 0x000fe400078e0004 */
[----:B------:R-:W-:Y:S01]  /*01c0*/  IMAD.MOV.U32 R27, RZ, RZ, R5 ;  /* 0x000000ffff1b7224 */ /* 0x000fe200078e0005 */
[----:B------:R-:W-:-:S13]  /*01d0*/  ISETP.NE.AND.EX P0, PT, R5, RZ, PT, P0 ;  /* 0x000000ff0500720c */ /* 0x000fda0003f05300 */
[----:B------:R-:W-:Y:S05]  /*01e0*/  @P0 BRA `(.L_x_16) ;  /* 0x0000000000440947 */ /* 0x000fea0003800000 */
[----:B------:R-:W-:Y:S02]  /*01f0*/  MOV R0, 0x1c8 ;  /* 0x000001c800007802 */ /* 0x000fe40000000f00 */
[----:B------:R-:W-:Y:S02]  /*0200*/  CS2R R4, SRZ ;  /* 0x0000000000047805 */ /* 0x000fe4000001ff00 */
[----:B------:R0:W1:Y:S05]  /*0210*/  LDC.64 R6, c[0x4][R0] ;  /* 0x0100000000067b82 */ /* 0x00006a0000000a00 */
[----:B------:R-:W-:-:S07]  /*0220*/  LEPC R20, `(.L_x_17) ;  /* 0x000000001014794e */ /* 0x000fce0000000000 */
[----:B01----:R-:W-:Y:S05]  /*0230*/  CALL.ABS.NOINC R6 ;  /* 0x0000000006007343 */ /* 0x003fea0003c00000 */
.L_x_17:
[----:B------:R-:W0:Y:S01]  /*0240*/  LDC.64 R10, c[0x4][0x1a8] ;  /* 0x01006a00ff0a7b82 */ /* 0x000e220000000a00 */
[----:B------:R-:W-:Y:S01]  /*0250*/  MOV R0, 0x1b8 ;  /* 0x000001b800007802 */ /* 0x000fe20000000f00 */
[----:B------:R-:W1:Y:S01]  /*0260*/  LDCU.64 UR4, c[0x4][0x1b0] ;  /* 0x01003600ff0477ac */ /* 0x000e620008000a00 */
[----:B------:R-:W-:Y:S02]  /*0270*/  IMAD.MOV.U32 R6, RZ, RZ, R16 ;  /* 0x000000ffff067224 */ /* 0x000fe400078e0010 */
[----:B------:R-:W-:-:S03]  /*0280*/  IMAD.MOV.U32 R7, RZ, RZ, R2 ;  /* 0x000000ffff077224 */ /* 0x000fc600078e0002 */
[----:B------:R2:W3:Y:S01]  /*0290*/  LDC.64 R8, c[0x4][R0] ;  /* 0x0100000000087b82 */ /* 0x0004e20000000a00 */
[----:B-1----:R-:W-:Y:S02]  /*02a0*/  IMAD.U32 R4, RZ, RZ, UR4 ;  /* 0x00000004ff047e24 */ /* 0x002fe4000f8e00ff */
[----:B------:R-:W-:Y:S01]  /*02b0*/  IMAD.U32 R5, RZ, RZ, UR5 ;  /* 0x00000005ff057e24 */ /* 0x000fe2000f8e00ff */
[----:B0-----:R2:W-:Y:S06]  /*02c0*/  STL.64 [R1], R10 ;  /* 0x0000000a01007387 */ /* 0x0015ec0000100a00 */
[----:B------:R-:W-:-:S07]  /*02d0*/  LEPC R20, `(.L_x_18) ;  /* 0x000000001014794e */ /* 0x000fce0000000000 */
[----:B--23--:R-:W-:Y:S05]  /*02e0*/  CALL.ABS.NOINC R8 ;  /* 0x0000000008007343 */ /* 0x00cfea0003c00000 */
.L_x_18:
[----:B------:R-:W-:Y:S05]  /*02f0*/  BPT.TRAP 0x1 ;  /* 0x000000040000795c */ /* 0x000fea0000300000 */
.L_x_16:
[----:B------:R-:W-:Y:S01]  /*0300*/  MOV R0, 0x1c0 ;  /* 0x000001c000007802 */ /* 0x000fe20000000f00 */
[----:B------:R-:W-:Y:S02]  /*0310*/  IMAD.MOV.U32 R4, RZ, RZ, 0x8 ;  /* 0x00000008ff047424 */ /* 0x000fe400078e00ff */
[----:B------:R-:W-:Y:S01]  /*0320*/  IMAD.MOV.U32 R5, RZ, RZ, RZ ;  /* 0x000000ffff057224 */ /* 0x000fe200078e00ff */
[----:B------:R0:W1:Y:S06]  /*0330*/  LDC.64 R6, c[0x4][R0] ;  /* 0x0100000000067b82 */ /* 0x00006c0000000a00 */
[----:B------:R-:W-:-:S07]  /*0340*/  LEPC R20, `(.L_x_19) ;  /* 0x000000001014794e */ /* 0x000fce0000000000 */
[----:B01----:R-:W-:Y:S05]  /*0350*/  CALL.ABS.NOINC R6 ;  /* 0x0000000006007343 */ /* 0x003fea0003c00000 */
.L_x_19:
[----:B------:R-:W-:-:S04]  /*0360*/  ISETP.NE.U32.AND P0, PT, R4, RZ, PT ;  /* 0x000000ff0400720c */ /* 0x000fc80003f05070 */
[----:B------:R-:W-:-:S13]  /*0370*/  ISETP.NE.AND.EX P0, PT, R5, RZ, PT, P0 ;  /* 0x000000ff0500720c */ /* 0x000fda0003f05300 */
[----:B------:R-:W-:Y:S05]  /*0380*/  @!P0 BRA `(.L_x_20) ;  /* 0x0000004000ac8947 */ /* 0x000fea0003800000 */
[----:B------:R-:W-:Y:S01]  /*0390*/  UIADD3 UR4, UPT, UPT, UR37, 0x40, URZ ;  /* 0x0000004025047890 */ /* 0x000fe2000fffe0ff */
[----:B------:R-:W0:Y:S01]  /*03a0*/  LDC.64 R28, c[0x0][0x358] ;  /* 0x0000d600ff1c7b82 */ /* 0x000e220000000a00 */
[----:B------:R-:W-:Y:S01]  /*03b0*/  IMAD.MOV.U32 R8, RZ, RZ, R4 ;  /* 0x000000ffff087224 */ /* 0x000fe200078e0004 */
[----:B------:R-:W-:Y:S01]  /*03c0*/  CS2R R10, SRZ ;  /* 0x00000000000a7805 */ /* 0x000fe2000001ff00 */
[----:B------:R-:W-:Y:S01]  /*03d0*/  UIADD3 UR5, UP0, UPT, -UR37, UR4, URZ ;  /* 0x0000000425057290 */ /* 0x000fe2000ff1e1ff */
[----:B------:R-:W-:-:S03]  /*03e0*/  IMAD.MOV.U32 R9, RZ, RZ, R5 ;  /* 0x000000ffff097224 */ /* 0x000fc600078e0005 */
[----:B------:R-:W-:Y:S02]  /*03f0*/  ULEA.HI.X.SX32 UR4, UR4, 0xffffffff, 0x1, UP0 ;  /* 0xffffffff04047891 */ /* 0x000fe400080f0eff */
[----:B------:R-:W-:Y:S02]  /*0400*/  UISETP.GT.U32.AND UP0, UPT, UR5, URZ, UPT ;  /* 0x000000ff0500728c */ /* 0x000fe4000bf04070 */
[----:B------:R-:W-:Y:S02]  /*0410*/  IMAD.U32 R18, RZ, RZ, UR5 ;  /* 0x00000005ff127e24 */ /* 0x000fe4000f8e00ff */
[----:B------:R-:W-:Y:S02]  /*0420*/  UISETP.GT.AND.EX UP0, UPT, UR4, URZ, UPT, UP0 ;  /* 0x000000ff0400728c */ /* 0x000fe4000bf04300 */
[----:B------:R-:W-:-:S07]  /*0430*/  IMAD.U32 R17, RZ, RZ, UR4 ;  /* 0x00000004ff117e24 */ /* 0x000fce000f8e00ff */
[----:B------:R-:W-:Y:S05]  /*0440*/  BRA.U !UP0, `(.L_x_21) ;  /* 0x0000000108887547 */ /* 0x000fea000b800000 */
[----:B0-----:R-:W-:Y:S02]  /*0450*/  R2UR UR4, R28 ;  /* 0x000000001c0472ca */ /* 0x001fe400000e0000 */
[----:B------:R-:W-:-:S13]  /*0460*/  R2UR UR5, R29 ;  /* 0x000000001d0572ca */ /* 0x000fda00000e0000 */
[----:B------:R0:W5:Y:S01]  /*0470*/  LD.E R6, desc[UR4][R26.64] ;  /* 0x000000041a067980 */ /* 0x000162000c101900 */
[----:B------:R-:W-:Y:S01]  /*0480*/  BSSY.RECONVERGENT B0, `(.L_x_21) ;  /* 0x000001e000007945 */ /* 0x000fe20003800200 */
[----:B------:R-:W-:Y:S01]  /*0490*/  CS2R R10, SRZ ;  /* 0x00000000000a7805 */ /* 0x000fe2000001ff00 */
[----:B------:R-:W-:Y:S02]  /*04a0*/  IMAD.MOV.U32 R3, RZ, RZ, R18 ;  /* 0x000000ffff037224 */ /* 0x000fe400078e0012 */
[----:B------:R-:W-:-:S07]  /*04b0*/  IMAD.MOV.U32 R0, RZ, RZ, R17 ;  /* 0x000000ffff007224 */ /* 0x000fce00078e0011 */
.L_x_22:
[----:B------:R-:W-:Y:S01]  /*04c0*/  IADD3 R5, P0, PT, -R10, R3, RZ ;  /* 0x000000030a057210 */ /* 0x000fe20007f1e1ff */
[----:B------:R-:W1:Y:S01]  /*04d0*/  LDCU.64 UR4, c[0x0][0x398] ;  /* 0x00007300ff0477ac */ /* 0x000e620008000a00 */
[----:B------:R-:W-:Y:S02]  /*04e0*/  R2UR UR6, R28 ;  /* 0x000000001c0672ca */ /* 0x000fe400000e0000 */
[----:B------:R-:W-:Y:S01]  /*04f0*/  R2UR UR7, R29 ;  /* 0x000000001d0772ca */ /* 0x000fe200000e0000 */
[----:B------:R-:W-:-:S05]  /*0500*/  IMAD.X R4, R0, 0x1, ~R11, P0 ;  /* 0x0000000100047824 */ /* 0x000fca00000e0e0b */
[----:B------:R-:W-:-:S05]  /*0510*/  LEA.HI R5, P0, R4, R5, RZ, 0x1 ;  /* 0x0000000504057211 */ /* 0x000fca00078108ff */
[----:B------:R-:W-:-:S05]  /*0520*/  IMAD.X R4, RZ, RZ, R4, P0 ;  /* 0x000000ffff047224 */ /* 0x000fca00000e0604 */
[--C-:B------:R-:W-:Y:S02]  /*0530*/  SHF.R.S64 R5, R5, 0x1, R4.reuse ;  /* 0x0000000105057819 */ /* 0x100fe40000001004 */
[----:B------:R-:W-:Y:S02]  /*0540*/  SHF.R.S32.HI R4, RZ, 0x1, R4 ;  /* 0x00000001ff047819 */ /* 0x000fe40000011404 */
[----:B------:R-:W-:-:S05]  /*0550*/  IADD3 R14, P0, PT, R10, R5, RZ ;  /* 0x000000050a0e7210 */ /* 0x000fca0007f1e0ff */
[----:B------:R-:W-:Y:S01]  /*0560*/  IMAD.X R13, R11, 0x1, R4, P0 ;  /* 0x000000010b0d7824 */ /* 0x000fe200000e0604 */
[----:B------:R-:W-:-:S05]  /*0570*/  IADD3 R5, P0, PT, R14, UR37, RZ ;  /* 0x000000250e057c10 */ /* 0x000fca000ff1e0ff */
[----:B------:R-:W-:Y:S01]  /*0580*/  IMAD.X R12, RZ, RZ, R13, P0 ;  /* 0x000000ffff0c7224 */ /* 0x000fe200000e060d */
[----:B-1----:R-:W-:-:S04]  /*0590*/  LEA R4, P0, R5, UR4, 0x2 ;  /* 0x0000000405047c11 */ /* 0x002fc8000f8010ff */
        /* <DEDUP_REMOVED lines=13> */
.L_x_21:
[----:B0-----:R-:W-:Y:S01]  /*0670*/  R2UR UR4, R28 ;  /* 0x000000001c0472ca */ /* 0x001fe200000e0000 */
[----:B------:R-:W-:Y:S01]  /*0680*/  IMAD.MOV.U32 R4, RZ, RZ, R8 ;  /* 0x000000ffff047224 */ /* 0x000fe200078e0008 */
[----:B------:R-:W-:Y:S01]  /*0690*/  R2UR UR5, R29 ;  /* 0x000000001d0572ca */ /* 0x000fe200000e0000 */
[----:B------:R-:W-:Y:S01]  /*06a0*/  IMAD.MOV.U32 R5, RZ, RZ, R9 ;  /* 0x000000ffff057224 */ /* 0x000fe200078e0009 */
[----:B------:R-:W-:-:S04]  /*06b0*/  MOV R24, 0x1c8 ;  /* 0x000001c800187802 */ /* 0x000fc80000000f00 */
[----:B------:R0:W1:Y:S07]  /*06c0*/  LDC.64 R6, c[0x4][R24] ;  /* 0x0100000018067b82 */ /* 0x00006e0000000a00 */
[----:B------:R0:W-:Y:S02]  /*06d0*/  ST.E.64 desc[UR4][R8.64], R10 ;  /* 0x0000000a08007985 */ /* 0x0001e4000c101b04 */
[----:B------:R-:W-:-:S07]  /*06e0*/  LEPC R20, `(.L_x_23) ;  /* 0x000000001014794e */ /* 0x000fce0000000000 */
[----:B01----:R-:W-:Y:S05]  /*06f0*/  CALL.ABS.NOINC R6 ;  /* 0x0000000006007343 */ /* 0x003fea0003c00000 */
.L_x_23:
[----:B------:R0:W1:Y:S01]  /*0700*/  LDC.64 R6, c[0x4][R24] ;  /* 0x0100000018067b82 */ /* 0x0000620000000a00 */
[----:B------:R-:W-:Y:S02]  /*0710*/  IMAD.MOV.U32 R4, RZ, RZ, R26 ;  /* 0x000000ffff047224 */ /* 0x000fe400078e001a */
[----:B------:R-:W-:-:S07]  /*0720*/  IMAD.MOV.U32 R5, RZ, RZ, R27 ;  /* 0x000000ffff057224 */ /* 0x000fce00078e001b */
[----:B------:R-:W-:-:S07]  /*0730*/  LEPC R20, `(.L_x_24) ;  /* 0x000000001014794e */ /* 0x000fce0000000000 */
[----:B01----:R-:W-:Y:S05]  /*0740*/  CALL.ABS.NOINC R6 ;  /* 0x0000000006007343 */ /* 0x003fea0003c00000 */
.L_x_24:
[----:B------:R-:W0:Y:S01]  /*0750*/  LDCU.64 UR6, c[0x0][0x3a8] ;  /* 0x00007500ff0677ac */ /* 0x000e220008000a00 */
[----:B------:R-:W-:Y:S02]  /*0760*/  R2UR UR8, R28 ;  /* 0x000000001c0872ca */ /* 0x000fe400000e0000 */
[----:B------:R-:W-:Y:S01]  /*0770*/  R2UR UR9, R29 ;  /* 0x000000001d0972ca */ /* 0x000fe200000e0000 */
[----:B------:R-:W-:-:S04]  /*0780*/  UIADD3 UR5, UPT, UPT, UR37, -0x1, URZ ;  /* 0xffffffff25057890 */ /* 0x000fc8000fffe0ff */
[----:B------:R-:W-:Y:S02]  /*0790*/  USHF.R.S32.HI UR4, URZ, 0x1f, UR5 ;  /* 0x0000001fff047899 */ /* 0x000fe40008011405 */
[----:B0-----:R-:W-:-:S04]  /*07a0*/  ULEA UR6, UP0, UR5, UR6, 0x2 ;  /* 0x0000000605067291 */ /* 0x001fc8000f8010ff */
[----:B------:R-:W-:Y:S02]  /*07b0*/  ULEA.HI.X UR4, UR5, UR7, UR4, 0x2, UP0 ;  /* 0x0000000705047291 */ /* 0x000fe400080f1404 */
[----:B------:R-:W-:-:S04]  /*07c0*/  IMAD.U32 R8, RZ, RZ, UR6 ;  /* 0x00000006ff087e24 */ /* 0x000fc8000f8e00ff */
[----:B------:R-:W-:-:S05]  /*07d0*/  IMAD.U32 R9, RZ, RZ, UR4 ;  /* 0x00000004ff097e24 */ /* 0x000fca000f8e00ff */
[----:B------:R0:W5:Y:S01]  /*07e0*/  LDG.E R23, desc[UR8][R8.64] ;  /* 0x0000000808177981 */ /* 0x000162000c1e1900 */
[----:B------:R-:W-:Y:S01]  /*07f0*/  MOV R6, 0x1c0 ;  /* 0x000001c000067802 */ /* 0x000fe20000000f00 */
[----:B------:R-:W-:Y:S02]  /*0800*/  IMAD.MOV.U32 R4, RZ, RZ, 0x4 ;  /* 0x00000004ff047424 */ /* 0x000fe400078e00ff */
[----:B------:R-:W-:-:S03]  /*0810*/  IMAD.MOV.U32 R5, RZ, RZ, RZ ;  /* 0x000000ffff057224 */ /* 0x000fc600078e00ff */
[----:B------:R-:W1:Y:S04]  /*0820*/  LDC.64 R6, c[0x4][R6] ;  /* 0x0100000006067b82 */ /* 0x000e680000000a00 */
[----:B------:R-:W-:-:S07]  /*0830*/  LEPC R20, `(.L_x_25) ;  /* 0x000000001014794e */ /* 0x000fce0000000000 */
[----:B01---5:R-:W-:Y:S05]  /*0840*/  CALL.ABS.NOINC R6 ;  /* 0x0000000006007343 */ /* 0x023fea0003c00000 */
.L_x_25:
[----:B------:R-:W-:Y:S01]  /*0850*/  ISETP.NE.U32.AND P0, PT, R4, RZ, PT ;  /* 0x000000ff0400720c */ /* 0x000fe20003f05070 */
[----:B------:R-:W-:Y:S02]  /*0860*/  IMAD.MOV.U32 R26, RZ, RZ, R4 ;  /* 0x000000ffff1a7224 */ /* 0x000fe400078e0004 */
[----:B------:R-:W-:Y:S01]  /*0870*/  IMAD.MOV.U32 R27, RZ, RZ, R5 ;  /* 0x000000ffff1b7224 */ /* 0x000fe200078e0005 */
[----:B------:R-:W-:-:S13]  /*0880*/  ISETP.NE.AND.EX P0, PT, R5, RZ, PT, P0 ;  /* 0x000000ff0500720c */ /* 0x000fda0003f05300 */
[----:B------:R-:W-:Y:S05]  /*0890*/  @P0 BRA `(.L_x_26) ;  /* 0x0000000000400947 */ /* 0x000fea0003800000 */
[----:B------:R-:W0:Y:S01]  /*08a0*/  LDC.64 R24, c[0x4][R24] ;  /* 0x0100000018187b82 */ /* 0x000e220000000a00 */
[----:B------:R-:W-:-:S07]  /*08b0*/  CS2R R4, SRZ ;  /* 0x0000000000047805 */ /* 0x000fce000001ff00 */
[----:B------:R-:W-:-:S07]  /*08c0*/  LEPC R20, `(.L_x_27) ;  /* 0x000000001014794e */ /* 0x000fce0000000000 */
[----:B0-----:R-:W-:Y:S05]  /*08d0*/  CALL.ABS.NOINC R24 ;  /* 0x0000000018007343 */ /* 0x001fea0003c00000 */
.L_x_27:
[----:B------:R-:W0:Y:S01]  /*08e0*/  LDC.64 R10, c[0x4][0x1a8] ;  /* 0x01006a00ff0a7b82 */ /* 0x000e220000000a00 */
[----:B------:R-:W-:Y:S01]  /*08f0*/  MOV R8, 0x1b8 ;  /* 0x000001b800087802 */ /* 0x000fe20000000f00 */
[----:B------:R-:W1:Y:S01]  /*0900*/  LDCU.64 UR4, c[0x4][0x1b0] ;  /* 0x01003600ff0477ac */ /* 0x000e620008000a00 */
[----:B------:R-:W-:Y:S02]  /*0910*/  IMAD.MOV.U32 R6, RZ, RZ, R16 ;  /* 0x000000ffff067224 */ /* 0x000fe400078e0010 */
[----:B------:R-:W-:-:S03]  /*0920*/  IMAD.MOV.U32 R7, RZ, RZ, R2 ;  /* 0x000000ffff077224 */ /* 0x000fc600078e0002 */
[----:B------:R-:W2:Y:S01]  /*0930*/  LDC.64 R8, c[0x4][R8] ;  /* 0x0100000008087b82 */ /* 0x000ea20000000a00 */
[----:B-1----:R-:W-:Y:S02]  /*0940*/  IMAD.U32 R4, RZ, RZ, UR4 ;  /* 0x00000004ff047e24 */ /* 0x002fe4000f8e00ff */
[----:B------:R-:W-:Y:S01]  /*0950*/  IMAD.U32 R5, RZ, RZ, UR5 ;  /* 0x00000005ff057e24 */ /* 0x000fe2000f8e00ff */
[----:B0-----:R0:W-:Y:S06]  /*0960*/  STL.64 [R1], R10 ;  /* 0x0000000a01007387 */ /* 0x0011ec0000100a00 */
[----:B------:R-:W-:-:S07]  /*0970*/  LEPC R20, `(.L_x_28) ;  /* 0x000000001014794e */ /* 0x000fce0000000000 */
[----:B0-2---:R-:W-:Y:S05]  /*0980*/  CALL.ABS.NOINC R8 ;  /* 0x0000000008007343 */ /* 0x005fea0003c00000 */
.L_x_28:
[----:B------:R-:W-:Y:S05]  /*0990*/  BPT.TRAP 0x1 ;  /* 0x000000040000795c */ /* 0x000fea0000300000 */
.L_x_26:
[----:B------:R-:W-:Y:S01]  /*09a0*/  MOV R6, 0x1c0 ;  /* 0x000001c000067802 */ /* 0x000fe20000000f00 */
[----:B------:R-:W-:Y:S02]  /*09b0*/  IMAD.MOV.U32 R4, RZ, RZ, 0x8 ;  /* 0x00000008ff047424 */ /* 0x000fe400078e00ff */
[----:B------:R-:W-:-:S03]  /*09c0*/  IMAD.MOV.U32 R5, RZ, RZ, RZ ;  /* 0x000000ffff057224 */ /* 0x000fc600078e00ff */
[----:B------:R-:W0:Y:S04]  /*09d0*/  LDC.64 R6, c[0x4][R6] ;  /* 0x0100000006067b82 */ /* 0x000e280000000a00 */
[----:B------:R-:W-:-:S07]  /*09e0*/  LEPC R20, `(.L_x_29) ;  /* 0x000000001014794e */ /* 0x000fce0000000000 */
[----:B0-----:R-:W-:Y:S05]  /*09f0*/  CALL.ABS.NOINC R6 ;  /* 0x0000000006007343 */ /* 0x001fea0003c00000 */
.L_x_29:
[----:B------:R-:W-:-:S04]  /*0a00*/  ISETP.NE.U32.AND P0, PT, R4, RZ, PT ;  /* 0x000000ff0400720c */ /* 0x000fc80003f05070 */
[----:B------:R-:W-:-:S13]  /*0a10*/  ISETP.NE.AND.EX P0, PT, R5, RZ, PT, P0 ;  /* 0x000000ff0500720c */ /* 0x000fda0003f05300 */
[----:B------:R-:W-:Y:S05]  /*0a20*/  @!P0 BRA `(.L_x_30) ;  /* 0x0000003800c08947 */ /* 0x000fea0003800000 */
[----:B------:R-:W-:Y:S01]  /*0a30*/  ISETP.GT.U32.AND P0, PT, R18, RZ, PT ;  /* 0x000000ff1200720c */ /* 0x000fe20003f04070 */
[----:B------:R-:W-:Y:S01]  /*0a40*/  IMAD.MOV.U32 R6, RZ, RZ, R4 ;  /* 0x000000ffff067224 */ /* 0x000fe200078e0004 */
[----:B------:R-:W-:Y:S01]  /*0a50*/  CS2R R10, SRZ ;  /* 0x00000000000a7805 */ /* 0x000fe2000001ff00 */
[----:B------:R-:W-:Y:S01]  /*0a60*/  IMAD.MOV.U32 R7, RZ, RZ, R5 ;  /* 0x000000ffff077224 */ /* 0x000fe200078e0005 */
[----:B------:R-:W-:-:S13]  /*0a70*/  ISETP.GT.AND.EX P0, PT, R17, RZ, PT, P0 ;  /* 0x000000ff1100720c */ /* 0x000fda0003f04300 */
[----:B------:R-:W-:Y:S05]  /*0a80*/  @!P0 BRA `(.L_x_31) ;  /* 0x0000000000808947 */ /* 0x000fea0003800000 */
[----:B------:R-:W-:Y:S02]  /*0a90*/  R2UR UR4, R28 ;  /* 0x000000001c0472ca */ /* 0x000fe400000e0000 */
[----:B------:R-:W-:-:S13]  /*0aa0*/  R2UR UR5, R29 ;  /* 0x000000001d0572ca */ /* 0x000fda00000e0000 */
[----:B------:R0:W5:Y:S01]  /*0ab0*/  LD.E R13, desc[UR4][R26.64] ;  /* 0x000000041a0d7980 */ /* 0x000162000c101900 */
[----:B------:R-:W-:Y:S01]  /*0ac0*/  BSSY.RECONVERGENT B0, `(.L_x_31) ;  /* 0x000001c000007945 */ /* 0x000fe20003800200 */
[----:B------:R-:W-:-:S07]  /*0ad0*/  CS2R R10, SRZ ;  /* 0x00000000000a7805 */ /* 0x000fce000001ff00 */
.L_x_32:
[----:B------:R-:W-:Y:S01]  /*0ae0*/  IADD3 R9, P0, PT, R18, -R10, RZ ;  /* 0x8000000a12097210 */ /* 0x000fe20007f1e0ff */
        /* <DEDUP_REMOVED lines=26> */
.L_x_31:
[----:B------:R-:W-:Y:S01]  /*0c90*/  R2UR UR4, R28 ;  /* 0x000000001c0472ca */ /* 0x000fe200000e0000 */
[----:B------:R-:W-:Y:S01]  /*0ca0*/  IMAD.MOV.U32 R4, RZ, RZ, R6 ;  /* 0x000000ffff047224 */ /* 0x000fe200078e0006 */
[----:B------:R-:W-:Y:S01]  /*0cb0*/  R2UR UR5, R29 ;  /* 0x000000001d0572ca */ /* 0x000fe200000e0000 */
[----:B------:R-:W-:Y:S01]  /*0cc0*/  IMAD.MOV.U32 R5, RZ, RZ, R7 ;  /* 0x000000ffff057224 */ /* 0x000fe200078e0007 */
[----:B------:R-:W-:-:S04]  /*0cd0*/  MOV R2, 0x1c8 ;  /* 0x000001c800027802 */ /* 0x000fc80000000f00 */
[----:B------:R1:W2:Y:S07]  /*0ce0*/  LDC.64 R8, c[0x4][R2] ;  /* 0x0100000002087b82 */ /* 0x0002ae0000000a00 */
[----:B------:R1:W-:Y:S02]  /*0cf0*/  ST.E.64 desc[UR4][R6.64], R10 ;  /* 0x0000000a06007985 */ /* 0x0003e4000c101b04 */
[----:B------:R-:W-:-:S07]  /*0d00*/  LEPC R20, `(.L_x_33) ;  /* 0x000000001014794e */ /* 0x000fce0000000000 */
[----:B012---:R-:W-:Y:S05]  /*0d10*/  CALL.ABS.NOINC R8 ;  /* 0x0000000008007343 */ /* 0x007fea0003c00000 */
.L_x_33:
[----:B------:R-:W0:Y:S01]  /*0d20*/  LDC.64 R2, c[0x4][R2] ;  /* 0x0100000002027b82 */ /* 0x000e220000000a00 */
[----:B------:R-:W-:Y:S02]  /*0d30*/  IMAD.MOV.U32 R4, RZ, RZ, R26 ;  /* 0x000000ffff047224 */ /* 0x000fe400078e001a */
[----:B------:R-:W-:Y:S02]  /*0d40*/  IMAD.MOV.U32 R5, RZ, RZ, R27 ;  /* 0x000000ffff057224 */ /* 0x000fe400078e001b */
[----:B------:R-:W-:-:S07]  /*0d50*/  VIADD R16, R1, 0x8 ;  /* 0x0000000801107836 */ /* 0x000fce0000000000 */
[----:B------:R-:W-:-:S07]  /*0d60*/  LEPC R20, `(.L_x_34) ;  /* 0x000000001014794e */ /* 0x000fce0000000000 */
[----:B0-----:R-:W-:Y:S05]  /*0d70*/  CALL.ABS.NOINC R2 ;  /* 0x0000000002007343 */ /* 0x001fea0003c00000 */
.L_x_34:
[----:B------:R-:W0:Y:S01]  /*0d80*/  LDC.64 R2, c[0x0][0x358] ;  /* 0x0000d600ff027b82 */ /* 0x000e220000000a00 */
[----:B------:R-:W1:Y:S02]  /*0d90*/  LDCU.64 UR4, c[0x0][0x3a8] ;  /* 0x00007500ff0477ac */ /* 0x000e640008000a00 */
[----:B-1----:R-:W-:-:S04]  /*0da0*/  ULEA UR4, UP0, UR37, UR4, 0x2 ;  /* 0x0000000425047291 */ /* 0x002fc8000f8010ff */
[----:B------:R-:W-:Y:S01]  /*0db0*/  ULEA.HI.X UR5, UR37, UR5, URZ, 0x2, UP0 ;  /* 0x0000000525057291 */ /* 0x000fe200080f14ff */
[C---:B0-----:R-:W-:Y:S01]  /*0dc0*/  R2UR UR6, R2.reuse ;  /* 0x00000000020672ca */ /* 0x041fe200000e0000 */
[----:B------:R-:W-:Y:S01]  /*0dd0*/  IMAD.U32 R4, RZ, RZ, UR4 ;  /* 0x00000004ff047e24 */ /* 0x000fe2000f8e00ff */
[C---:B------:R-:W-:Y:S02]  /*0de0*/  R2UR UR7, R3.reuse ;  /* 0x00000000030772ca */ /* 0x040fe400000e0000 */
[C---:B------:R-:W-:Y:S01]  /*0df0*/  R2UR UR8, R2.reuse ;  /* 0x00000000020872ca */ /* 0x040fe200000e0000 */
[----:B------:R-:W-:Y:S01]  /*0e00*/  IMAD.U32 R5, RZ, RZ, UR5 ;  /* 0x00000005ff057e24 */ /* 0x000fe2000f8e00ff */
[C---:B------:R-:W-:Y:S02]  /*0e10*/  R2UR UR9, R3.reuse ;  /* 0x00000000030972ca */ /* 0x040fe400000e0000 */
[----:B------:R-:W-:Y:S02]  /*0e20*/  R2UR UR4, R2 ;  /* 0x00000000020472ca */ /* 0x000fe400000e0000 */
[----:B------:R-:W-:-:S02]  /*0e30*/  R2UR UR5, R3 ;  /* 0x00000000030572ca */ /* 0x000fc400000e0000 */
[C---:B------:R-:W-:Y:S02]  /*0e40*/  R2UR UR12, R2.reuse ;  /* 0x00000000020c72ca */ /* 0x040fe400000e0000 */
[C---:B------:R-:W-:Y:S01]  /*0e50*/  R2UR UR13, R3.reuse ;  /* 0x00000000030d72ca */ /* 0x040fe200000e0000 */
[----:B------:R-:W2:Y:S01]  /*0e60*/  LDG.E R27, desc[UR6][R4.64+0xf8] ;  /* 0x0000f806041b7981 */ /* 0x000ea2000c1e1900 */
[----:B------:R-:W-:Y:S02]  /*0e70*/  R2UR UR10, R2 ;  /* 0x00000000020a72ca */ /* 0x000fe400000e0000 */
[----:B------:R-:W-:Y:S01]  /*0e80*/  R2UR UR11, R3 ;  /* 0x00000000030b72ca */ /* 0x000fe200000e0000 */
[----:B------:R-:W3:Y:S04]  /*0e90*/  LDG.E R24, desc[UR8][R4.64+0xfc] ;  /* 0x0000fc0804187981 */ /* 0x000ee8000c1e1900 */
[----:B------:R-:W4:Y:S01]  /*0ea0*/  LDG.E R0, desc[UR4][R4.64+0xf4] ;  /* 0x0000f40404007981 */ /* 0x000f22000c1e1900 */
[----:B------:R-:W0:Y:S03]  /*0eb0*/  LDCU.64 UR4, c[0x0][0x358] ;  /* 0x00006b00ff0477ac */ /* 0x000e260008000a00 */
[----:B------:R-:W5:Y:S04]  /*0ec0*/  LDG.E R6, desc[UR12][R4.64+0xf0] ;  /* 0x0000f00c04067981 */ /* 0x000f68000c1e1900 */
[----:B------:R-:W5:Y:S01]  /*0ed0*/  LDG.E R8, desc[UR10][R4.64+0xec] ;  /* 0x0000ec0a04087981 */ /* 0x000f62000c1e1900 */
[----:B------:R-:W-:-:S02]  /*0ee0*/  R2UR UR10, R28 ;  /* 0x000000001c0a72ca */ /* 0x000fc400000e0000 */
[C---:B------:R-:W-:Y:S01]  /*0ef0*/  R2UR UR11, R29.reuse ;  /* 0x000000001d0b72ca */ /* 0x040fe200000e0000 */
[----:B------:R-:W5:Y:S01]  /*0f00*/  LDG.E R10, desc[UR8][R4.64+0xe8] ;  /* 0x0000e808040a7981 */ /* 0x000f62000c1e1900 */
[C---:B------:R-:W-:Y:S02]  /*0f10*/  R2UR UR8, R28.reuse ;  /* 0x000000001c0872ca */ /* 0x040fe400000e0000 */
[C---:B------:R-:W-:Y:S01]  /*0f20*/  R2UR UR9, R29.reuse ;  /* 0x000000001d0972ca */ /* 0x040fe200000e0000 */
[----:B------:R-:W5:Y:S01]  /*0f30*/  LDG.E R12, desc[UR6][R4.64+0xe4] ;  /* 0x0000e406040c7981 */ /* 0x000f62000c1e1900 */
[C---:B------:R-:W-:Y:S02]  /*0f40*/  R2UR UR6, R28.reuse ;  /* 0x000000001c0672ca */ /* 0x040fe400000e0000 */
[----:B------:R-:W-:Y:S01]  /*0f50*/  R2UR UR7, R29 ;  /* 0x000000001d0772ca */ /* 0x000fe200000e0000 */
[----:B0-----:R-:W5:Y:S01]  /*0f60*/  LDG.E R20, desc[UR4][R4.64+0xe0] ;  /* 0x0000e00404147981 */ /* 0x001f62000c1e1900 */
[----:B------:R-:W-:-:S03]  /*0f70*/  R2UR UR4, R28 ;  /* 0x000000001c0472ca */ /* 0x000fc600000e0000 */
[----:B------:R-:W5:Y:S01]  /*0f80*/  LDG.E R13, desc[UR10][R4.64+0xdc] ;  /* 0x0000dc0a040d7981 */ /* 0x000f62000c1e1900 */
[----:B------:R-:W-:-:S03]  /*0f90*/  R2UR UR5, R29 ;  /* 0x000000001d0572ca */ /* 0x000fc600000e0000 */
[----:B------:R-:W5:Y:S04]  /*0fa0*/  LDG.E R15, desc[UR8][R4.64+0xd8] ;  /* 0x0000d808040f7981 */ /* 0x000f68000c1e1900 */
[----:B------:R-:W5:Y:S04]  /*0fb0*/  LDG.E R14, desc[UR6][R4.64+0xd4] ;  /* 0x0000d406040e7981 */ /* 0x000f68000c1e1900 */
[----:B------:R-:W5:Y:S04]  /*0fc0*/  LDG.E R18, desc[UR6][R4.64+0xd0] ;  /* 0x0000d00604127981 */ /* 0x000f68000c1e1900 */
[----:B------:R-:W5:Y:S01]  /*0fd0*/  LDG.E R9, desc[UR4][R4.64+0xcc] ;  /* 0x0000cc0404097981 */ /* 0x000f62000c1e1900 */
[----:B------:R-:W-:-:S02]  /*0fe0*/  R2UR UR22, R28 ;  /* 0x000000001c1672ca */ /* 0x000fc400000e0000 */
[C---:B------:R-:W-:Y:S02]  /*0ff0*/  R2UR UR23, R29.reuse ;  /* 0x000000001d1772ca */ /* 0x040fe400000e0000 */
[C---:B------:R-:W-:Y:S02]  /*1000*/  R2UR UR26, R28.reuse ;  /* 0x000000001c1a72ca */ /* 0x040fe400000e0000 */
[C---:B------:R-:W-:Y:S02]  /*1010*/  R2UR UR27, R29.reuse ;  /* 0x000000001d1b72ca */ /* 0x040fe400000e0000 */
[C---:B------:R-:W-:Y:S02]  /*1020*/  R2UR UR38, R28.reuse ;  /* 0x000000001c2672ca */ /* 0x040fe400000e0000 */
[----:B------:R-:W-:Y:S02]  /*1030*/  R2UR UR39, R29 ;  /* 0x000000001d2772ca */ /* 0x000fe400000e0000 */
        /* <DEDUP_REMOVED lines=8> */
[----:B------:R-:W5:Y:S01]  /*10c0*/  LDG.E R17, desc[UR38][R4.64+0xc0] ;  /* 0x0000c02604117981 */ /* 0x000f62000c1e1900 */
[----:B------:R-:W-:-:S02]  /*10d0*/  R2UR UR28, R28 ;  /* 0x000000001c1c72ca */ /* 0x000fc400000e0000 */
[C---:B------:R-:W-:Y:S01]  /*10e0*/  R2UR UR29, R29.reuse ;  /* 0x000000001d1d72ca */ /* 0x040fe200000e0000 */
[----:B------:R-:W5:Y:S01]  /*10f0*/  LDG.E R21, desc[UR34][R4.64+0xbc] ;  /* 0x0000bc2204157981 */ /* 0x000f62000c1e1900 */
[----:B------:R-:W-:Y:S02]  /*1100*/  R2UR UR24, R28 ;  /* 0x000000001c1872ca */ /* 0x000fe400000e0000 */
[C---:B------:R-:W-:Y:S01]  /*1110*/  R2UR UR25, R29.reuse ;  /* 0x000000001d1972ca */ /* 0x040fe200000e0000 */
[----:B------:R-:W5:Y:S01]  /*1120*/  LDG.E R25, desc[UR32][R4.64+0xb8] ;  /* 0x0000b82004197981 */ /* 0x000f62000c1e1900 */
[C---:B------:R-:W-:Y:S02]  /*1130*/  R2UR UR13, R29.reuse ;  /* 0x000000001d0d72ca */ /* 0x040fe400000e0000 */
[C---:B------:R-:W-:Y:S02]  /*1140*/  R2UR UR15, R29.reuse ;  /* 0x000000001d0f72ca */ /* 0x040fe400000e0000 */
[----:B------:R-:W-:-:S02]  /*1150*/  R2UR UR17, R29 ;  /* 0x000000001d1172ca */ /* 0x000fc400000e0000 */
[C---:B------:R-:W-:Y:S02]  /*1160*/  R2UR UR19, R29.reuse ;  /* 0x000000001d1372ca */ /* 0x040fe400000e0000 */
[----:B------:R-:W-:Y:S02]  /*1170*/  R2UR UR21, R29 ;  /* 0x000000001d1572ca */ /* 0x000fe400000e0000 */
[----:B------:R-:W5:Y:S01]  /*1180*/  LDG.E R29, desc[UR28][R4.64+0xb0] ;  /* 0x0000b01c041d7981 */ /* 0x000f62000c1e1900 */
[C---:B------:R-:W-:Y:S02]  /*1190*/  R2UR UR20, R28.reuse ;  /* 0x000000001c1472ca */ /* 0x040fe400000e0000 */
[C---:B------:R-:W-:Y:S02]  /*11a0*/  R2UR UR18, R28.reuse ;  /* 0x000000001c1272ca */ /* 0x040fe400000e0000 */
[C---:B------:R-:W-:Y:S02]  /*11b0*/  R2UR UR16, R28.reuse ;  /* 0x000000001c1072ca */ /* 0x040fe400000e0000 */
[----:B------:R-:W-:-:S02]  /*11c0*/  R2UR UR14, R28 ;  /* 0x000000001c0e72ca */ /* 0x000fc400000e0000 */
[----:B------:R-:W-:-:S13]  /*11d0*/  R2UR UR12, R28 ;  /* 0x000000001c0c72ca */ /* 0x000fda00000e0000 */
[----:B------:R-:W5:Y:S01]  /*11e0*/  LDG.E R26, desc[UR12][R4.64+0x90] ;  /* 0x0000900c041a7981 */ /* 0x000f62000c1e1900 */
[----:B--2---:R-:W-:-:S03]  /*11f0*/  ISETP.NE.AND P0, PT, R22, R27, PT ;  /* 0x0000001b1600720c */ /* 0x004fc60003f05270 */
[----:B------:R-:W2:Y:S01]  /*1200*/  LDG.E R27, desc[UR30][R4.64+0xb4] ;  /* 0x0000b41e041b7981 */ /* 0x000ea2000c1e1900 */
[----:B---3--:R-:W-:-:S03]  /*1210*/  ISETP.NE.AND P0, PT, R22, R24, P0 ;  /* 0x000000181600720c */ /* 0x008fc60000705270 */
[----:B------:R-:W3:Y:S01]  /*1220*/  LDG.E R24, desc[UR14][R4.64+0x94] ;  /* 0x0000940e04187981 */ /* 0x000ee2000c1e1900 */
[----:B----4-:R-:W-:-:S03]  /*1230*/  ISETP.NE.AND P0, PT, R22, R0, P0 ;  /* 0x000000001600720c */ /* 0x010fc60000705270 */
[----:B------:R-:W4:Y:S01]  /*1240*/  LDG.E R0, desc[UR26][R4.64+0xac] ;  /* 0x0000ac1a04007981 */ /* 0x000f22000c1e1900 */
[----:B-----5:R-:W-:-:S03]  /*1250*/  ISETP.NE.AND P0, PT, R22, R6, P0 ;  /* 0x000000061600720c */ /* 0x020fc60000705270 */
[----:B------:R-:W5:Y:S01]  /*1260*/  LDG.E R6, desc[UR24][R4.64+0xa8] ;  /* 0x0000a81804067981 */ /* 0x000f62000c1e1900 */
[----:B------:R-:W-:-:S03]  /*1270*/  ISETP.NE.AND P0, PT, R22, R8, P0 ;  /* 0x000000081600720c */ /* 0x000fc60000705270 */
[----:B------:R-:W3:Y:S01]  /*1280*/  LDG.E R8, desc[UR22][R4.64+0xa4] ;  /* 0x0000a41604087981 */ /* 0x000ee2000c1e1900 */
        /* <DEDUP_REMOVED lines=12> */
[----:B------:R-:W-:-:S04]  /*1350*/  ISETP.NE.AND P0, PT, R22, R18, P0 ;  /* 0x000000121600720c */ /* 0x000fc80000705270 */
[C---:B------:R-:W-:Y:S02]  /*1360*/  ISETP.NE.AND P0, PT, R22.reuse, R9, P0 ;  /* 0x000000091600720c */ /* 0x040fe40000705270 */
[----:B------:R0:W3:Y:S02]  /*1370*/  LDG.E R9, desc[UR6][R4.64+0x84] ;  /* 0x0000840604097981 */ /* 0x0000e4000c1e1900 */
[----:B------:R-:W-:-:S04]  /*1380*/  ISETP.NE.AND P0, PT, R22, R7, P0 ;  /* 0x000000071600720c */ /* 0x000fc80000705270 */
[----:B------:R-:W-:-:S04]  /*1390*/  ISETP.NE.AND P0, PT, R22, R11, P0 ;  /* 0x0000000b1600720c */ /* 0x000fc80000705270 */
[----:B------:R-:W-:-:S04]  /*13a0*/  ISETP.NE.AND P0, PT, R22, R17, P0 ;  /* 0x000000111600720c */ /* 0x000fc80000705270 */
[----:B------:R-:W-:-:S04]  /*13b0*/  ISETP.NE.AND P0, PT, R22, R21, P0 ;  /* 0x000000151600720c */ /* 0x000fc80000705270 */
[C---:B------:R-:W-:Y:S02]  /*13c0*/  ISETP.NE.AND P0, PT, R22.reuse, R25, P0 ;  /* 0x000000191600720c */ /* 0x040fe40000705270 */
[----:B0-----:R-:W-:-:S05]  /*13d0*/  LOP3.LUT R5, R22, 0xaad26b49, RZ, 0x3c, !PT ;  /* 0xaad26b4916057812 */ /* 0x001fca00078e3cff */
[----:B------:R-:W-:Y:S01]  /*13e0*/  IMAD R5, R5, 0x4182bed5, RZ ;  /* 0x4182bed505057824 */ /* 0x000fe200078e02ff */
[----:B------:R0:W-:Y:S04]  /*13f0*/  STL.64 [R1+0x8], RZ ;  /* 0x000008ff01007387 */ /* 0x0001e80000100a00 */
        /* <DEDUP_REMOVED lines=19> */
[----:B------:R0:W-:Y:S01]  /*1530*/  STL [R1+0xa8], RZ ;  /* 0x0000a8ff01007387 */ /* 0x0001e20000100800 */
[----:B------:R-:W-:Y:S01]  /*1540*/  IMAD.SHL.U32 R7, R19, 0x10, RZ ;  /* 0x0000001013077824 */ /* 0x000fe200078e00ff */
[----:B------:R-:W-:Y:S01]  /*1550*/  BSSY.RECONVERGENT B1, `(.L_x_35) ;  /* 0x0000106000017945 */ /* 0x000fe20003800200 */
[----:B--2---:R-:W-:-:S04]  /*1560*/  ISETP.NE.AND P0, PT, R22, R27, P0 ;  /* 0x0000001b1600720c */ /* 0x004fc80000705270 */
[----:B------:R-:W-:-:S04]  /*1570*/  ISETP.NE.AND P0, PT, R22, R29, P0 ;  /* 0x0000001d1600720c */ /* 0x000fc80000705270 */
[----:B----4-:R-:W-:-:S04]  /*1580*/  ISETP.NE.AND P0, PT, R22, R0, P0 ;  /* 0x000000001600720c */ /* 0x010fc80000705270 */
[----:B-----5:R-:W-:-:S04]  /*1590*/  ISETP.NE.AND P0, PT, R22, R6, P0 ;  /* 0x000000061600720c */ /* 0x020fc80000705270 */
[----:B---3--:R-:W-:-:S04]  /*15a0*/  ISETP.NE.AND P0, PT, R22, R8, P0 ;  /* 0x000000081600720c */ /* 0x008fc80000705270 */
[----:B------:R-:W-:-:S04]  /*15b0*/  ISETP.NE.AND P0, PT, R22, R10, P0 ;  /* 0x0000000a1600720c */ /* 0x000fc80000705270 */
[----:B------:R-:W-:-:S04]  /*15c0*/  ISETP.NE.AND P0, PT, R22, R12, P0 ;  /* 0x0000000c1600720c */ /* 0x000fc80000705270 */
[----:B------:R-:W-:-:S04]  /*15d0*/  ISETP.NE.AND P0, PT, R22, R20, P0 ;  /* 0x000000141600720c */ /* 0x000fc80000705270 */
[----:B------:R-:W-:-:S04]  /*15e0*/  ISETP.NE.AND P0, PT, R22, R24, P0 ;  /* 0x000000181600720c */ /* 0x000fc80000705270 */
[C---:B------:R-:W-:Y:S02]  /*15f0*/  ISETP.NE.AND P0, PT, R22.reuse, R26, P0 ;  /* 0x0000001a1600720c */ /* 0x040fe40000705270 */
[----:B------:R-:W-:Y:S02]  /*1600*/  LOP3.LUT R0, R5, 0x159a55e5, RZ, 0x3c, !PT ;  /* 0x159a55e505007812 */ /* 0x000fe400078e3cff */
[C---:B------:R-:W-:Y:S02]  /*1610*/  ISETP.NE.AND P0, PT, R22.reuse, R14, P0 ;  /* 0x0000000e1600720c */ /* 0x040fe40000705270 */
[----:B------:R-:W-:Y:S02]  /*1620*/  SHF.R.U32.HI R0, RZ, 0x2, R0 ;  /* 0x00000002ff007819 */ /* 0x000fe40000011600 */
[----:B------:R-:W-:Y:S02]  /*1630*/  ISETP.NE.AND P0, PT, R22, R13, P0 ;  /* 0x0000000d1600720c */ /* 0x000fe40000705270 */
[----:B------:R-:W-:-:S02]  /*1640*/  LOP3.LUT R0, R0, 0x159a55e5, R5, 0x96, !PT ;  /* 0x159a55e500007812 */ /* 0x000fc400078e9605 */
[----:B------:R-:W-:-:S03]  /*1650*/  ISETP.NE.AND P0, PT, R22, R9, P0 ;  /* 0x000000091600720c */ /* 0x000fc60000705270 */
[----:B------:R-:W-:Y:S01]  /*1660*/  IMAD.SHL.U32 R4, R0, 0x2, RZ ;  /* 0x0000000200047824 */ /* 0x000fe200078e00ff */
[----:B------:R-:W-:-:S04]  /*1670*/  ISETP.NE.AND P0, PT, R22, R15, P0 ;  /* 0x0000000f1600720c */ /* 0x000fc80000705270 */
[----:B------:R-:W-:Y:S01]  /*1680*/  LOP3.LUT R4, R0, R4, R7, 0x96, !PT ;  /* 0x0000000400047212 */ /* 0x000fe200078e9607 */
[----:B------:R-:W-:-:S03]  /*1690*/  VIADD R0, R5, 0x583f19 ;  /* 0x00583f1905007836 */ /* 0x000fc60000000000 */
[----:B------:R-:W-:Y:S01]  /*16a0*/  LOP3.LUT R4, R4, R19, RZ, 0x3c, !PT ;  /* 0x0000001304047212 */ /* 0x000fe200078e3cff */
[----:B------:R-:W-:Y:S02]  /*16b0*/  IMAD.MOV.U32 R6, RZ, RZ, -0x75bd8fc ;  /* 0xf8a42704ff067424 */ /* 0x000fe400078e00ff */
[----:B------:R-:W-:Y:S02]  /*16c0*/  IMAD.MOV.U32 R7, RZ, RZ, -0x23270784 ;  /* 0xdcd8f87cff077424 */ /* 0x000fe400078e00ff */
[----:B------:R-:W-:Y:S02]  /*16d0*/  VIADD R8, R5, 0xda01eba2 ;  /* 0xda01eba205087836 */ /* 0x000fe40000000000 */
[----:B------:R-:W-:Y:S02]  /*16e0*/  IMAD.MOV.U32 R10, RZ, RZ, R0 ;  /* 0x000000ffff0a7224 */ /* 0x000fe400078e0000 */
[----:B------:R-:W-:Y:S01]  /*16f0*/  IMAD.MOV.U32 R9, RZ, RZ, R4 ;  /* 0x000000ffff097224 */ /* 0x000fe200078e0004 */
[----:B0-----:R-:W-:Y:S06]  /*1700*/  @!P0 BRA `(.L_x_36) ;  /* 0x0000000c00a88947 */ /* 0x001fec0003800000 */
[----:B------:R-:W0:Y:S01]  /*1710*/  LDCU.64 UR6, c[0x0][0x3a8] ;  /* 0x00007500ff0677ac */ /* 0x000e220008000a00 */
[----:B------:R-:W-:Y:S01]  /*1720*/  IMAD.SHL.U32 R7, R4, 0x10, RZ ;  /* 0x0000001004077824 */ /* 0x000fe200078e00ff */
[----:B------:R-:W-:Y:S01]  /*1730*/  R2UR UR8, R2 ;  /* 0x00000000020872ca */ /* 0x000fe200000e0000 */
[C---:B------:R-:W-:Y:S01]  /*1740*/  IMAD.SHL.U32 R9, R4.reuse, 0x100, RZ ;  /* 0x0000010004097824 */ /* 0x040fe200078e00ff */
[----:B------:R-:W-:Y:S01]  /*1750*/  USHF.L.U32 UR4, UR36, 0x6, URZ ;  /* 0x0000000624047899 */ /* 0x000fe200080006ff */
[----:B------:R-:W-:Y:S01]  /*1760*/  VIADD R8, R5, 0xda0cfb2c ;  /* 0xda0cfb2c05087836 */ /* 0x000fe20000000000 */
[----:B------:R-:W-:Y:S02]  /*1770*/  LOP3.LUT R6, R4, 0x4b97734f, R7, 0x96, !PT ;  /* 0x4b97734f04067812 */ /* 0x000fe400078e9607 */
[----:B------:R-:W-:Y:S01]  /*1780*/  UIADD3 UR4, UPT, UPT, UR4, -0x1, URZ ;  /* 0xffffffff04047890 */ /* 0x000fe2000fffe0ff */
[----:B------:R-:W-:Y:S02]  /*1790*/  LOP3.LUT R9, R9, 0xced30d1a, R4, 0x96, !PT ;  /* 0xced30d1a09097812 */ /* 0x000fe400078e9604 */
[----:B------:R-:W-:Y:S01]  /*17a0*/  IADD3 R6, PT, PT, R5, -0x25f88c99, R6 ;  /* 0xda07736705067810 */ /* 0x000fe20007ffe006 */
[----:B------:R-:W-:Y:S01]  /*17b0*/  USHF.R.S32.HI UR5, URZ, 0x1f, UR4 ;  /* 0x0000001fff057899 */ /* 0x000fe20008011404 */
[----:B------:R-:W-:Y:S01]  /*17c0*/  R2UR UR9, R3 ;  /* 0x00000000030972ca */ /* 0x000fe200000e0000 */
[----:B------:R-:W-:Y:S01]  /*17d0*/  IMAD.IADD R5, R9, 0x1, R8 ;  /* 0x0000000109057824 */ /* 0x000fe200078e0208 */
[----:B0-----:R-:W-:Y:S01]  /*17e0*/  ULEA UR6, UP0, UR4, UR6, 0x2 ;  /* 0x0000000604067291 */ /* 0x001fe2000f8010ff */
[----:B------:R-:W-:-:S03]  /*17f0*/  I2FP.F32.U32 R6, R6 ;  /* 0x0000000600067245 */ /* 0x000fc60000201000 */
[----:B------:R-:W-:Y:S01]  /*1800*/  ULEA.HI.X UR5, UR4, UR7, UR5, 0x2, UP0 ;  /* 0x0000000704057291 */ /* 0x000fe200080f1405 */
[----:B------:R-:W-:Y:S01]  /*1810*/  I2FP.F32.U32 R7, R5 ;  /* 0x0000000500077245 */ /* 0x000fe20000201000 */
[----:B------:R-:W-:Y:S02]  /*1820*/  IMAD.MOV.U32 R12, RZ, RZ, 0x2f800000 ;  /* 0x2f800000ff0c7424 */ /* 0x000fe400078e00ff */
[----:B------:R-:W-:Y:S02]  /*1830*/  IMAD.U32 R10, RZ, RZ, UR6 ;  /* 0x00000006ff0a7e24 */ /* 0x000fe4000f8e00ff */
[----:B------:R-:W-:Y:S02]  /*1840*/  IMAD.U32 R11, RZ, RZ, UR5 ;  /* 0x00000005ff0b7e24 */ /* 0x000fe4000f8e00ff */
[-C--:B------:R-:W-:Y:S01]  /*1850*/  FFMA R6, R6, R12.reuse, 1.1641532182693481445e-10 ;  /* 0x2f00000006067423 */ /* 0x080fe2000000000c */
[----:B------:R-:W-:Y:S02]  /*1860*/  FFMA R7, R7, R12, 1.1641532182693481445e-10 ;  /* 0x2f00000007077423 */ /* 0x000fe4000000000c */
[----:B------:R0:W5:Y:S01]  /*1870*/  LDG.E R10, desc[UR8][R10.64] ;  /* 0x000000080a0a7981 */ /* 0x000162000c1e1900 */
[----:B------:R-:W-:Y:S01]  /*1880*/  FMUL R5, R6, 1291 ;  /* 0x44a1600006057820 */ /* 0x000fe20000400000 */
[----:B------:R-:W-:Y:S05]  /*1890*/  BSSY.RECONVERGENT B0, `(.L_x_37) ;  /* 0x0000075000007945 */ /* 0x000fea0003800200 */
[----:B------:R-:W1:Y:S01]  /*18a0*/  FRND.CEIL R5, R5 ;  /* 0x0000000500057307 */ /* 0x000e620000209000 */
[----:B0-----:R-:W-:-:S02]  /*18b0*/  FMUL R11, R7, 1291 ;  /* 0x44a16000070b7820 */ /* 0x001fc40000400000 */
[----:B------:R-:W0:Y:S05]  /*18c0*/  LDC.64 R6, c[0x0][0x3a0] ;  /* 0x0000e800ff067b82 */ /* 0x000e2a0000000a00 */
[----:B------:R-:W2:Y:S01]  /*18d0*/  FRND.CEIL R11, R11 ;  /* 0x0000000b000b7307 */ /* 0x000ea20000209000 */
[----:B-1----:R-:W-:-:S07]  /*18e0*/  FADD R17, R5, -1 ;  /* 0xbf80000005117421 */ /* 0x002fce0000000000 */
[----:B------:R-:W-:Y:S01]  /*18f0*/  F2I.TRUNC.NTZ R17, R17 ;  /* 0x0000001100117305 */ /* 0x000fe2000020f100 */
[----:B--2---:R-:W-:Y:S01]  /*1900*/  FADD R18, R11, -1 ;  /* 0xbf8000000b127421 */ /* 0x004fe20000000000 */
[----:B0-----:R-:W-:-:S06]  /*1910*/  IMAD.WIDE.U32 R14, R22, 0x142c, R6 ;  /* 0x0000142c160e7825 */ /* 0x001fcc00078e0006 */
[----:B------:R-:W0:Y:S01]  /*1920*/  F2I.TRUNC.NTZ R18, R18 ;  /* 0x0000001200127305 */ /* 0x000e22000020f100 */
[----:B------:R-:W-:Y:S01]  /*1930*/  IMAD.MOV.U32 R11, RZ, RZ, R15 ;  /* 0x000000ffff0b7224 */ /* 0x000fe200078e000f */
[CC--:B0-----:R-:W-:Y:S02]  /*1940*/  VIMNMX R13, PT, PT, R17.reuse, R18.reuse, PT ;  /* 0x00000012110d7248 */ /* 0x0c1fe40003fe0100 */
[----:B------:R-:W-:-:S04]  /*1950*/  VIMNMX R12, PT, PT, R17, R18, !PT ;  /* 0x00000012110c7248 */ /* 0x000fc80007fe0100 */
[----:B------:R-:W-:-:S13]  /*1960*/  ISETP.GE.AND P1, PT, R13, R12, PT ;  /* 0x0000000c0d00720c */ /* 0x000fda0003f26270 */
[----:B------:R-:W-:Y:S05]  /*1970*/  @P1 BRA `(.L_x_38) ;  /* 0x0000000400981947 */ /* 0x000fea0003800000 */
[--C-:B------:R-:W-:Y:S01]  /*1980*/  IMAD.IADD R5, R12, 0x1, -R13.reuse ;  /* 0x000000010c057824 */ /* 0x100fe200078e0a0d */
[----:B------:R-:W-:Y:S04]  /*1990*/  BSSY.RECONVERGENT B2, `(.L_x_39) ;  /* 0x0000022000027945 */ /* 0x000fe80003800200 */
[----:B------:R-:W-:Y:S01]  /*19a0*/  LOP3.LUT P1, R17, R5, 0x3, RZ, 0xc0, !PT ;  /* 0x0000000305117812 */ /* 0x000fe2000782c0ff */
[----:B------:R-:W-:-:S12]  /*19b0*/  IMAD.MOV.U32 R5, RZ, RZ, R13 ;  /* 0x000000ffff057224 */ /* 0x000fd800078e000d */
[----:B------:R-:W-:Y:S05]  /*19c0*/  @!P1 BRA `(.L_x_40) ;  /* 0x0000000000789947 */ /* 0x000fea0003800000 */
[----:B------:R-:W0:Y:S01]  /*19d0*/  LDC.64 R6, c[0x0][0x388] ;  /* 0x0000e200ff067b82 */ /* 0x000e220000000a00 */
[----:B------:R-:W-:Y:S01]  /*19e0*/  BSSY.RECONVERGENT B3, `(.L_x_41) ;  /* 0x000001b000037945 */ /* 0x000fe20003800200 */
[----:B------:R-:W-:Y:S02]  /*19f0*/  IMAD.MOV R17, RZ, RZ, -R17 ;  /* 0x000000ffff117224 */ /* 0x000fe400078e0a11 */
[----:B------:R-:W-:Y:S02]  /*1a00*/  IMAD.MOV.U32 R18, RZ, RZ, R14 ;  /* 0x000000ffff127224 */ /* 0x000fe400078e000e */
[----:B------:R-:W-:Y:S02]  /*1a10*/  IMAD.MOV.U32 R5, RZ, RZ, R13 ;  /* 0x000000ffff057224 */ /* 0x000fe400078e000d */
[----:B0-----:R-:W-:-:S07]  /*1a20*/  IMAD.WIDE R6, R23, 0x142c, R6 ;  /* 0x0000142c17067825 */ /* 0x001fce00078e0206 */
.L_x_42:
[----:B------:R-:W-:Y:S01]  /*1a30*/  R2UR UR4, R2 ;  /* 0x00000000020472ca */ /* 0x000fe200000e0000 */
[----:B0-----:R-:W-:Y:S01]  /*1a40*/  IMAD.WIDE R14, R5, 0x4, R6 ;  /* 0x00000004050e7825 */ /* 0x001fe200078e0206 */
[----:B------:R-:W-:-:S13]  /*1a50*/  R2UR UR5, R3 ;  /* 0x00000000030572ca */ /* 0x000fda00000e0000 */
[----:B------:R-:W2:Y:S02]  /*1a60*/  LDG.E R21, desc[UR4][R14.64] ;  /* 0x000000040e157981 */ /* 0x000ea4000c1e1900 */
[----:B--2---:R-:W-:-:S04]  /*1a70*/  SHF.R.S32.HI R20, RZ, 0x1f, R21 ;  /* 0x0000001fff147819 */ /* 0x004fc80000011415 */
[----:B------:R-:W-:-:S04]  /*1a80*/  LEA.HI R20, R20, R21, RZ, 0x5 ;  /* 0x0000001514147211 */ /* 0x000fc800078f28ff */
[----:B------:R-:W-:-:S05]  /*1a90*/  SHF.R.S32.HI R25, RZ, 0x5, R20 ;  /* 0x00000005ff197819 */ /* 0x000fca0000011414 */
[----:B------:R-:W-:-:S05]  /*1aa0*/  IMAD R25, R25, 0x4, R16 ;  /* 0x0000000419197824 */ /* 0x000fca00078e0210 */
[----:B------:R-:W2:Y:S01]  /*1ab0*/  LDL R27, [R25] ;  /* 0x00000000191b7983 */ /* 0x000ea20000100800 */
[----:B------:R-:W-:Y:S02]  /*1ac0*/  IMAD.MOV.U32 R20, RZ, RZ, 0x1 ;  /* 0x00000001ff147424 */ /* 0x000fe400078e00ff */
[----:B------:R-:W-:Y:S02]  /*1ad0*/  VIADD R17, R17, 0x1 ;  /* 0x0000000111117836 */ /* 0x000fe40000000000 */
[----:B------:R-:W-:Y:S01]  /*1ae0*/  IMAD.MOV.U32 R14, RZ, RZ, R18 ;  /* 0x000000ffff0e7224 */ /* 0x000fe200078e0012 */
[----:B------:R-:W-:Y:S01]  /*1af0*/  SHF.L.W.U32 R20, R20, R21, RZ ;  /* 0x0000001514147219 */ /* 0x000fe20000000eff */
[----:B------:R-:W-:Y:S01]  /*1b00*/  IMAD.MOV.U32 R15, RZ, RZ, R11 ;  /* 0x000000ffff0f7224 */ /* 0x000fe200078e000b */
[----:B------:R-:W-:Y:S01]  /*1b10*/  ISETP.NE.AND P1, PT, R17, RZ, PT ;  /* 0x000000ff1100720c */ /* 0x000fe20003f25270 */
[----:B------:R-:W-:Y:S01]  /*1b20*/  VIADD R5, R5, 0x1 ;  /* 0x0000000105057836 */ /* 0x000fe20000000000 */
[----:B------:R-:W-:-:S02]  /*1b30*/  IADD3 R18, P2, PT, R18, 0x4, RZ ;  /* 0x0000000412127810 */ /* 0x000fc40007f5e0ff */
[----:B------:R0:W-:Y:S03]  /*1b40*/  STG.E desc[UR4][R14.64], R21 ;  /* 0x000000150e007986 */ /* 0x0001e6000c101904 */
[----:B------:R-:W-:Y:S01]  /*1b50*/  IMAD.X R11, RZ, RZ, R11, P2 ;  /* 0x000000ffff0b7224 */ /* 0x000fe200010e060b */
[----:B--2---:R-:W-:-:S05]  /*1b60*/  LOP3.LUT R20, R20, R27, RZ, 0xfc, !PT ;  /* 0x0000001b14147212 */ /* 0x004fca00078efcff */
[----:B------:R0:W-:Y:S01]  /*1b70*/  STL [R25], R20 ;  /* 0x0000001419007387 */ /* 0x0001e20000100800 */
[----:B------:R-:W-:Y:S05]  /*1b80*/  @P1 BRA `(.L_x_42) ;  /* 0xfffffffc00a81947 */ /* 0x000fea000383ffff */
[----:B------:R-:W-:Y:S05]  /*1b90*/  BSYNC.RECONVERGENT B3 ;  /* 0x0000000000037941 */ /* 0x000fea0003800200 */
.L_x_41:
[----:B0-----:R-:W-:-:S07]  /*1ba0*/  IMAD.MOV.U32 R14, RZ, RZ, R18 ;  /* 0x000000ffff0e7224 */ /* 0x001fce00078e0012 */
.L_x_40:
[----:B------:R-:W-:Y:S05]  /*1bb0*/  BSYNC.RECONVERGENT B2 ;  /* 0x0000000000027941 */ /* 0x000fea0003800200 */
.L_x_39:
[----:B------:R-:W-:-:S05]  /*1bc0*/  IMAD.IADD R6, R13, 0x1, -R12 ;  /* 0x000000010d067824 */ /* 0x000fca00078e0a0c */
[----:B------:R-:W-:-:S13]  /*1bd0*/  ISETP.GT.U32.AND P1, PT, R6, -0x4, PT ;  /* 0xfffffffc0600780c */ /* 0x000fda0003f24070 */
[----:B------:R-:W-:Y:S05]  /*1be0*/  @P1 BRA `(.L_x_38) ;  /* 0x0000000000fc1947 */ /* 0x000fea0003800000 */
[----:B------:R-:W0:Y:S01]  /*1bf0*/  LDC.64 R6, c[0x0][0x388] ;  /* 0x0000e200ff067b82 */ /* 0x000e220000000a00 */
[----:B------:R-:W-:Y:S01]  /*1c00*/  BSSY.RECONVERGENT B2, `(.L_x_38) ;  /* 0x000003d000027945 */ /* 0x000fe20003800200 */
[----:B------:R-:W-:Y:S02]  /*1c10*/  IMAD.IADD R17, R5, 0x1, -R12 ;  /* 0x0000000105117824 */ /* 0x000fe400078e0a0c */
[----:B------:R-:W-:Y:S02]  /*1c20*/  IMAD.MOV.U32 R20, RZ, RZ, R14 ;  /* 0x000000ffff147224 */ /* 0x000fe400078e000e */
[----:B0-----:R-:W-:-:S03]  /*1c30*/  IMAD.WIDE R6, R23, 0x142c, R6 ;  /* 0x0000142c17067825 */ /* 0x001fc600078e0206 */
[----:B------:R-:W-:-:S05]  /*1c40*/  IADD3 R6, P1, PT, R6, 0x8, RZ ;  /* 0x0000000806067810 */ /* 0x000fca0007f3e0ff */
[----:B------:R-:W-:-:S08]  /*1c50*/  IMAD.X R7, RZ, RZ, R7, P1 ;  /* 0x000000ffff077224 */ /* 0x000fd000008e0607 */
.L_x_43:
[----:B------:R-:W-:Y:S01]  /*1c60*/  R2UR UR4, R2 ;  /* 0x00000000020472ca */ /* 0x000fe200000e0000 */
[----:B-1----:R-:W-:Y:S01]  /*1c70*/  IMAD.WIDE R14, R5, 0x4, R6 ;  /* 0x00000004050e7825 */ /* 0x002fe200078e0206 */
[----:B------:R-:W-:-:S13]  /*1c80*/  R2UR UR5, R3 ;  /* 0x00000000030572ca */ /* 0x000fda00000e0000 */
[----:B------:R-:W2:Y:S01]  /*1c90*/  LDG.E R23, desc[UR4][R14.64+-0x8] ;  /* 0xfffff8040e177981 */ /* 0x000ea2000c1e1900 */
[----:B------:R-:W-:Y:S01]  /*1ca0*/  R2UR UR6, R2 ;  /* 0x00000000020672ca */ /* 0x000fe200000e0000 */
[----:B------:R-:W-:Y:S01]  /*1cb0*/  IMAD.MOV.U32 R12, RZ, RZ, R20 ;  /* 0x000000ffff0c7224 */ /* 0x000fe200078e0014 */
[----:B------:R-:W-:Y:S01]  /*1cc0*/  R2UR UR7, R3 ;  /* 0x00000000030772ca */ /* 0x000fe200000e0000 */
[----:B------:R-:W-:Y:S01]  /*1cd0*/  IMAD.MOV.U32 R13, RZ, RZ, R11 ;  /* 0x000000ffff0d7224 */ /* 0x000fe200078e000b */
[----:B--2---:R-:W-:-:S04]  /*1ce0*/  SHF.R.S32.HI R18, RZ, 0x1f, R23 ;  /* 0x0000001fff127819 */ /* 0x004fc80000011417 */
[----:B------:R0:W-:Y:S01]  /*1cf0*/  STG.E desc[UR4][R12.64], R23 ;  /* 0x000000170c007986 */ /* 0x0001e2000c101904 */
[----:B------:R-:W-:-:S06]  /*1d00*/  LEA.HI R18, R18, R23, RZ, 0x5 ;  /* 0x0000001712127211 */ /* 0x000fcc00078f28ff */
[----:B------:R-:W2:Y:S01]  /*1d10*/  LDG.E R11, desc[UR6][R14.64+-0x4] ;  /* 0xfffffc060e0b7981 */ /* 0x000ea2000c1e1900 */
[----:B------:R-:W-:-:S05]  /*1d20*/  SHF.R.S32.HI R21, RZ, 0x5, R18 ;  /* 0x00000005ff157819 */ /* 0x000fca0000011412 */
[----:B------:R-:W-:-:S05]  /*1d30*/  IMAD R20, R21, 0x4, R16 ;  /* 0x0000000415147824 */ /* 0x000fca00078e0210 */
[----:B------:R-:W3:Y:S01]  /*1d40*/  LDL R24, [R20] ;  /* 0x0000000014187983 */ /* 0x000ee20000100800 */
[----:B------:R-:W-:-:S05]  /*1d50*/  IMAD.MOV.U32 R18, RZ, RZ, 0x1 ;  /* 0x00000001ff127424 */ /* 0x000fca00078e00ff */
[----:B0-----:R-:W-:Y:S02]  /*1d60*/  SHF.L.W.U32 R23, R18, R23, RZ ;  /* 0x0000001712177219 */ /* 0x001fe40000000eff */
[----:B--2---:R-:W-:Y:S01]  /*1d70*/  SHF.R.S32.HI R26, RZ, 0x1f, R11 ;  /* 0x0000001fff1a7819 */ /* 0x004fe2000001140b */
[----:B------:R0:W-:Y:S03]  /*1d80*/  STG.E desc[UR4][R12.64+0x4], R11 ;  /* 0x0000040b0c007986 */ /* 0x0001e6000c101904 */
[----:B------:R-:W-:Y:S01]  /*1d90*/  LEA.HI R26, R26, R11, RZ, 0x5 ;  /* 0x0000000b1a1a7211 */ /* 0x000fe200078f28ff */
[----:B------:R-:W2:Y:S03]  /*1da0*/  LDG.E R21, desc[UR6][R14.64] ;  /* 0x000000060e157981 */ /* 0x000ea6000c1e1900 */
[----:B------:R-:W-:-:S02]  /*1db0*/  SHF.R.S32.HI R27, RZ, 0x5, R26 ;  /* 0x00000005ff1b7819 */ /* 0x000fc4000001141a */
[----:B---3--:R-:W-:-:S03]  /*1dc0*/  LOP3.LUT R25, R23, R24, RZ, 0xfc, !PT ;  /* 0x0000001817197212 */ /* 0x008fc600078efcff */
[----:B------:R-:W-:Y:S02]  /*1dd0*/  IMAD R23, R27, 0x4, R16 ;  /* 0x000000041b177824 */ /* 0x000fe400078e0210 */
[----:B------:R1:W-:Y:S04]  /*1de0*/  STL [R20], R25 ;  /* 0x0000001914007387 */ /* 0x0003e80000100800 */
[----:B------:R-:W3:Y:S01]  /*1df0*/  LDL R24, [R23] ;  /* 0x0000000017187983 */ /* 0x000ee20000100800 */
[----:B0-----:R-:W-:Y:S02]  /*1e00*/  SHF.L.W.U32 R11, R18, R11, RZ ;  /* 0x0000000b120b7219 */ /* 0x001fe40000000eff */
[----:B--2---:R-:W-:Y:S01]  /*1e10*/  SHF.R.S32.HI R26, RZ, 0x1f, R21 ;  /* 0x0000001fff1a7819 */ /* 0x004fe20000011415 */
[----:B------:R0:W-:Y:S03]  /*1e20*/  STG.E desc[UR4][R12.64+0x8], R21 ;  /* 0x000008150c007986 */ /* 0x0001e6000c101904 */
[----:B------:R-:W-:Y:S01]  /*1e30*/  LEA.HI R26, R26, R21, RZ, 0x5 ;  /* 0x000000151a1a7211 */ /* 0x000fe200078f28ff */
[----:B------:R-:W2:Y:S03]  /*1e40*/  LDG.E R15, desc[UR6][R14.64+0x4] ;  /* 0x000004060e0f7981 */ /* 0x000ea6000c1e1900 */
[----:B------:R-:W-:-:S05]  /*1e50*/  SHF.R.S32.HI R27, RZ, 0x5, R26 ;  /* 0x00000005ff1b7819 */ /* 0x000fca000001141a */
[----:B------:R-:W-:Y:S01]  /*1e60*/  IMAD R27, R27, 0x4, R16 ;  /* 0x000000041b1b7824 */ /* 0x000fe200078e0210 */
[----:B---3--:R-:W-:-:S05]  /*1e70*/  LOP3.LUT R24, R11, R24, RZ, 0xfc, !PT ;  /* 0x000000180b187212 */ /* 0x008fca00078efcff */
[----:B------:R-:W-:Y:S04]  /*1e80*/  STL [R23], R24 ;  /* 0x0000001817007387 */ /* 0x000fe80000100800 */
[----:B-1----:R-:W3:Y:S01]  /*1e90*/  LDL R20, [R27] ;  /* 0x000000001b147983 */ /* 0x002ee20000100800 */
[----:B------:R-:W-:Y:S02]  /*1ea0*/  SHF.L.W.U32 R11, R18, R21, RZ ;  /* 0x00000015120b7219 */ /* 0x000fe40000000eff */
[----:B--2---:R-:W-:-:S04]  /*1eb0*/  SHF.R.S32.HI R26, RZ, 0x1f, R15 ;  /* 0x0000001fff1a7819 */ /* 0x004fc8000001140f */
[----:B------:R-:W-:-:S04]  /*1ec0*/  LEA.HI R26, R26, R15, RZ, 0x5 ;  /* 0x0000000f1a1a7211 */ /* 0x000fc800078f28ff */
[----:B0-----:R-:W-:-:S05]  /*1ed0*/  SHF.R.S32.HI R21, RZ, 0x5, R26 ;  /* 0x00000005ff157819 */ /* 0x001fca000001141a */
[----:B------:R-:W-:Y:S01]  /*1ee0*/  IMAD R21, R21, 0x4, R16 ;  /* 0x0000000415157824 */ /* 0x000fe200078e0210 */
[----:B---3--:R-:W-:-:S05]  /*1ef0*/  LOP3.LUT R20, R11, R20, RZ, 0xfc, !PT ;  /* 0x000000140b147212 */ /* 0x008fca00078efcff */
[----:B------:R0:W-:Y:S04]  /*1f00*/  STL [R27], R20 ;  /* 0x000000141b007387 */ /* 0x0001e80000100800 */
[----:B------:R-:W2:Y:S01]  /*1f10*/  LDL R11, [R21] ;  /* 0x00000000150b7983 */ /* 0x000ea20000100800 */
[----:B------:R-:W-:Y:S01]  /*1f20*/  SHF.L.W.U32 R18, R18, R15, RZ ;  /* 0x0000000f12127219 */ /* 0x000fe20000000eff */
[----:B------:R-:W-:Y:S01]  /*1f30*/  VIADD R17, R17, 0x4 ;  /* 0x0000000411117836 */ /* 0x000fe20000000000 */
[----:B------:R-:W-:Y:S01]  /*1f40*/  IADD3 R14, P2, PT, R12, 0x10, RZ ;  /* 0x000000100c0e7810 */ /* 0x000fe20007f5e0ff */
[----:B------:R1:W-:Y:S01]  /*1f50*/  STG.E desc[UR4][R12.64+0xc], R15 ;  /* 0x00000c0f0c007986 */ /* 0x0003e2000c101904 */
[----:B------:R-:W-:Y:S02]  /*1f60*/  VIADD R5, R5, 0x4 ;  /* 0x0000000405057836 */ /* 0x000fe40000000000 */
[----:B------:R-:W-:Y:S01]  /*1f70*/  ISETP.NE.AND P1, PT, R17, RZ, PT ;  /* 0x000000ff1100720c */ /* 0x000fe20003f25270 */
[----:B0-----:R-:W-:Y:S01]  /*1f80*/  IMAD.MOV.U32 R20, RZ, RZ, R14 ;  /* 0x000000ffff147224 */ /* 0x001fe200078e000e */
[----:B--2---:R-:W-:Y:S01]  /*1f90*/  LOP3.LUT R18, R18, R11, RZ, 0xfc, !PT ;  /* 0x0000000b12127212 */ /* 0x004fe200078efcff */
[----:B------:R-:W-:-:S04]  /*1fa0*/  IMAD.X R11, RZ, RZ, R13, P2 ;  /* 0x000000ffff0b7224 */ /* 0x000fc800010e060d */
[----:B------:R1:W-:Y:S06]  /*1fb0*/  STL [R21], R18 ;  /* 0x0000001215007387 */ /* 0x0003ec0000100800 */
[----:B------:R-:W-:Y:S05]  /*1fc0*/  @P1 BRA `(.L_x_43) ;  /* 0xfffffffc00241947 */ /* 0x000fea000383ffff */
[----:B------:R-:W-:Y:S05]  /*1fd0*/  BSYNC.RECONVERGENT B2 ;  /* 0x0000000000027941 */ /* 0x000fea0003800200 */
.L_x_38:
[----:B------:R-:W-:Y:S05]  /*1fe0*/  BSYNC.RECONVERGENT B0 ;  /* 0x0000000000007941 */ /* 0x000fea0003800200 */
.L_x_37:
[----:B------:R-:W0:Y:S01]  /*1ff0*/  LDC.64 R6, c[0x0][0x388] ;  /* 0x0000e200ff067b82 */ /* 0x000e220000000a00 */
[----:B------:R-:W-:Y:S01]  /*2000*/  BSSY.RECONVERGENT B0, `(.L_x_36) ;  /* 0x000005a000007945 */ /* 0x000fe20003800200 */
[----:B------:R-:W-:Y:S02]  /*2010*/  IMAD.MOV.U32 R5, RZ, RZ, RZ ;  /* 0x000000ffff057224 */ /* 0x000fe400078e00ff */
[----:B0----5:R-:W-:-:S03]  /*2020*/  IMAD.WIDE R6, R10, 0x142c, R6 ;  /* 0x0000142c0a067825 */ /* 0x021fc600078e0206 */
[----:B-1----:R-:W-:-:S05]  /*2030*/  IADD3 R12, P1, PT, R6, 0x8, RZ ;  /* 0x00000008060c7810 */ /* 0x002fca0007f3e0ff */
[----:B------:R-:W-:-:S08]  /*2040*/  IMAD.X R13, RZ, RZ, R7, P1 ;  /* 0x000000ffff0d7224 */ /* 0x000fd000008e0607 */
.L_x_45:
[----:B------:R-:W-:Y:S02]  /*2050*/  R2UR UR4, R2 ;  /* 0x00000000020472ca */ /* 0x000fe400000e0000 */
[----:B------:R-:W-:-:S13]  /*2060*/  R2UR UR5, R3 ;  /* 0x00000000030572ca */ /* 0x000fda00000e0000 */
[----:B0-----:R-:W2:Y:S02]  /*2070*/  LDG.E R15, desc[UR4][R12.64+-0x8] ;  /* 0xfffff8040c0f7981 */ /* 0x001ea4000c1e1900 */
[----:B--2---:R-:W-:-:S04]  /*2080*/  SHF.R.S32.HI R6, RZ, 0x1f, R15 ;  /* 0x0000001fff067819 */ /* 0x004fc8000001140f */
[----:B------:R-:W-:-:S04]  /*2090*/  LEA.HI R6, R6, R15, RZ, 0x5 ;  /* 0x0000000f06067211 */ /* 0x000fc800078f28ff */
[----:B------:R-:W-:-:S05]  /*20a0*/  SHF.R.S32.HI R7, RZ, 0x5, R6 ;  /* 0x00000005ff077819 */ /* 0x000fca0000011406 */
[----:B------:R-:W-:-:S06]  /*20b0*/  IMAD R7, R7, 0x4, R16 ;  /* 0x0000000407077824 */ /* 0x000fcc00078e0210 */
[----:B------:R-:W2:Y:S01]  /*20c0*/  LDL R7, [R7] ;  /* 0x0000000007077983 */ /* 0x000ea20000100800 */
[----:B------:R-:W-:Y:S02]  /*20d0*/  R2UR UR6, R2 ;  /* 0x00000000020672ca */ /* 0x000fe400000e0000 */
[----:B------:R-:W-:Y:S02]  /*20e0*/  R2UR UR7, R3 ;  /* 0x00000000030772ca */ /* 0x000fe400000e0000 */
[----:B--2---:R-:W-:-:S04]  /*20f0*/  SHF.R.W.U32.HI R6, RZ, R15, R7 ;  /* 0x0000000fff067219 */ /* 0x004fc80000011e07 */
[----:B------:R-:W-:-:S04]  /*2100*/  LOP3.LUT R6, R6, 0x1, RZ, 0xc0, !PT ;  /* 0x0000000106067812 */ /* 0x000fc800078ec0ff */
[----:B------:R-:W-:-:S13]  /*2110*/  ISETP.NE.U32.AND P2, PT, R6, 0x1, PT ;  /* 0x000000010600780c */ /* 0x000fda0003f45070 */
[----:B------:R-:W-:Y:S01]  /*2120*/  @P2 R2UR UR4, R2 ;  /* 0x00000000020422ca */ /* 0x000fe200000e0000 */
[----:B------:R-:W-:Y:S01]  /*2130*/  @P2 IMAD.MOV.U32 R10, RZ, RZ, R14 ;  /* 0x000000ffff0a2224 */ /* 0x000fe200078e000e */
[----:B------:R-:W-:-:S13]  /*2140*/  @P2 R2UR UR5, R3 ;  /* 0x00000000030522ca */ /* 0x000fda00000e0000 */
[----:B------:R0:W-:Y:S04]  /*2150*/  @P2 STG.E desc[UR4][R10.64], R15 ;  /* 0x0000000f0a002986 */ /* 0x0001e8000c101904 */
[----:B------:R-:W2:Y:S02]  /*2160*/  LDG.E R17, desc[UR6][R12.64+-0x4] ;  /* 0xfffffc060c117981 */ /* 0x000ea4000c1e1900 */
[----:B--2---:R-:W-:-:S04]  /*2170*/  SHF.R.S32.HI R6, RZ, 0x1f, R17 ;  /* 0x0000001fff067819 */ /* 0x004fc80000011411 */
[----:B------:R-:W-:-:S04]  /*2180*/  LEA.HI R6, R6, R17, RZ, 0x5 ;  /* 0x0000001106067211 */ /* 0x000fc800078f28ff */
[----:B------:R-:W-:-:S05]  /*2190*/  SHF.R.S32.HI R7, RZ, 0x5, R6 ;  /* 0x00000005ff077819 */ /* 0x000fca0000011406 */
[----:B------:R-:W-:-:S06]  /*21a0*/  IMAD R7, R7, 0x4, R16 ;  /* 0x0000000407077824 */ /* 0x000fcc00078e0210 */
[----:B------:R-:W2:Y:S02]  /*21b0*/  LDL R7, [R7] ;  /* 0x0000000007077983 */ /* 0x000ea40000100800 */
[----:B--2---:R-:W-:-:S04]  /*21c0*/  SHF.R.W.U32.HI R6, RZ, R17, R7 ;  /* 0x00000011ff067219 */ /* 0x004fc80000011e07 */
[----:B------:R-:W-:-:S04]  /*21d0*/  LOP3.LUT R6, R6, 0x1, RZ, 0xc0, !PT ;  /* 0x0000000106067812 */ /* 0x000fc800078ec0ff */
[----:B------:R-:W-:Y:S02]  /*21e0*/  ISETP.NE.U32.AND P1, PT, R6, 0x1, PT ;  /* 0x000000010600780c */ /* 0x000fe40003f25070 */
[----:B------:R-:W-:-:S05]  /*21f0*/  @P2 IADD3 R6, P3, PT, R14, 0x4, RZ ;  /* 0x000000040e062810 */ /* 0x000fca0007f7e0ff */
[----:B0-----:R-:W-:Y:S02]  /*2200*/  @P2 IMAD.X R10, RZ, RZ, R11, P3 ;  /* 0x000000ffff0a2224 */ /* 0x001fe400018e060b */
[----:B------:R-:W-:Y:S02]  /*2210*/  @P2 IMAD.MOV.U32 R14, RZ, RZ, R6 ;  /* 0x000000ffff0e2224 */ /* 0x000fe400078e0006 */
[----:B------:R-:W-:Y:S02]  /*2220*/  @P2 IMAD.MOV.U32 R11, RZ, RZ, R10 ;  /* 0x000000ffff0b2224 */ /* 0x000fe400078e000a */
        /* <DEDUP_REMOVED lines=19> */
[----:B------:R-:W-:Y:S01]  /*2360*/  @P2 IADD3 R6, P1, PT, R14, 0x4, RZ ;  /* 0x000000040e062810 */ /* 0x000fe20007f3e0ff */
[----:B------:R-:W-:Y:S01]  /*2370*/  @P2 IMAD.MOV.U32 R21, RZ, RZ, R11 ;  /* 0x000000ffff152224 */ /* 0x000fe200078e000b */
[----:B------:R-:W-:Y:S01]  /*2380*/  @P2 R2UR UR5, R3 ;  /* 0x00000000030522ca */ /* 0x000fe200000e0000 */
[----:B------:R-:W-:-:S02]  /*2390*/  IMAD.MOV.U32 R10, RZ, RZ, R4 ;  /* 0x000000ffff0a7224 */ /* 0x000fc400078e0004 */
[----:B------:R-:W-:Y:S01]  /*23a0*/  @P2 IMAD.X R7, RZ, RZ, R11, P1 ;  /* 0x000000ffff072224 */ /* 0x000fe200008e060b */
[----:B------:R-:W-:Y:S01]  /*23b0*/  ISETP.NE.AND P1, PT, R5, 0x508, PT ;  /* 0x000005080500780c */ /* 0x000fe20003f25270 */
[----:B------:R-:W-:Y:S02]  /*23c0*/  @P2 IMAD.MOV.U32 R14, RZ, RZ, R6 ;  /* 0x000000ffff0e2224 */ /* 0x000fe400078e0006 */
[----:B------:R-:W-:Y:S02]  /*23d0*/  @P2 IMAD.MOV.U32 R11, RZ, RZ, R7 ;  /* 0x000000ffff0b2224 */ /* 0x000fe400078e0007 */
[----:B------:R-:W-:Y:S02]  /*23e0*/  IMAD.MOV.U32 R7, RZ, RZ, R19 ;  /* 0x000000ffff077224 */ /* 0x000fe400078e0013 */
[----:B------:R-:W-:Y:S02]  /*23f0*/  IMAD.MOV.U32 R6, RZ, RZ, R0 ;  /* 0x000000ffff067224 */ /* 0x000fe400078e0000 */
[----:B------:R0:W-:Y:S04]  /*2400*/  @P2 STG.E desc[UR4][R20.64], R15 ;  /* 0x0000000f14002986 */ /* 0x0001e8000c101904 */
[----:B------:R-:W-:Y:S05]  /*2410*/  @!P1 BRA `(.L_x_44) ;  /* 0x0000000000609947 */ /* 0x000fea0003800000 */
        /* <DEDUP_REMOVED lines=8> */
[----:B------:R-:W-:Y:S01]  /*24a0*/  IADD3 R12, P2, PT, R12, 0x10, RZ ;  /* 0x000000100c0c7810 */ /* 0x000fe20007f5e0ff */
[----:B------:R-:W-:-:S04]  /*24b0*/  VIADD R5, R5, 0x4 ;  /* 0x0000000405057836 */ /* 0x000fc80000000000 */
[----:B------:R-:W-:Y:S01]  /*24c0*/  IMAD.X R13, RZ, RZ, R13, P2 ;  /* 0x000000ffff0d7224 */ /* 0x000fe200010e060d */
[----:B--2---:R-:W-:-:S04]  /*24d0*/  SHF.R.W.U32.HI R6, RZ, R15, R7 ;  /* 0x0000000fff067219 */ /* 0x004fc80000011e07 */
[----:B------:R-:W-:-:S04]  /*24e0*/  LOP3.LUT R6, R6, 0x1, RZ, 0xc0, !PT ;  /* 0x0000000106067812 */ /* 0x000fc800078ec0ff */
[----:B------:R-:W-:-:S13]  /*24f0*/  ISETP.NE.U32.AND P1, PT, R6, 0x1, PT ;  /* 0x000000010600780c */ /* 0x000fda0003f25070 */
[----:B------:R-:W-:Y:S01]  /*2500*/  @P1 R2UR UR4, R2 ;  /* 0x00000000020412ca */ /* 0x000fe200000e0000 */
[----:B------:R-:W-:Y:S01]  /*2510*/  @P1 IMAD.MOV.U32 R6, RZ, RZ, R14 ;  /* 0x000000ffff061224 */ /* 0x000fe200078e000e */
[----:B------:R-:W-:Y:S01]  /*2520*/  @P1 R2UR UR5, R3 ;  /* 0x00000000030512ca */ /* 0x000fe200000e0000 */
[----:B------:R-:W-:Y:S01]  /*2530*/  @P1 IMAD.MOV.U32 R7, RZ, RZ, R11 ;  /* 0x000000ffff071224 */ /* 0x000fe200078e000b */
[----:B------:R-:W-:-:S05]  /*2540*/  @P1 IADD3 R10, P3, PT, R14, 0x4, RZ ;  /* 0x000000040e0a1810 */ /* 0x000fca0007f7e0ff */
[----:B------:R-:W-:Y:S02]  /*2550*/  @P1 IMAD.X R17, RZ, RZ, R11, P3 ;  /* 0x000000ffff111224 */ /* 0x000fe400018e060b */
[----:B------:R-:W-:Y:S02]  /*2560*/  @P1 IMAD.MOV.U32 R14, RZ, RZ, R10 ;  /* 0x000000ffff0e1224 */ /* 0x000fe400078e000a */
[----:B------:R-:W-:Y:S02]  /*2570*/  @P1 IMAD.MOV.U32 R11, RZ, RZ, R17 ;  /* 0x000000ffff0b1224 */ /* 0x000fe400078e0011 */
[----:B------:R0:W-:Y:S01]  /*2580*/  @P1 STG.E desc[UR4][R6.64], R15 ;  /* 0x0000000f06001986 */ /* 0x0001e2000c101904 */
[----:B------:R-:W-:Y:S05]  /*2590*/  BRA `(.L_x_45) ;  /* 0xfffffff800ac7947 */ /* 0x000fea000383ffff */
.L_x_44:
[----:B------:R-:W-:Y:S05]  /*25a0*/  BSYNC.RECONVERGENT B0 ;  /* 0x0000000000007941 */ /* 0x000fea0003800200 */
.L_x_36:
[----:B------:R-:W-:Y:S05]  /*25b0*/  BSYNC.RECONVERGENT B1 ;  /* 0x0000000000017941 */ /* 0x000fea0003800200 */
.L_x_35:
[----:B------:R-:W-:Y:S01]  /*25c0*/  SHF.R.U32.HI R5, RZ, 0x2, R6 ;  /* 0x00000002ff057819 */ /* 0x000fe20000011606 */
[----:B------:R-:W-:Y:S01]  /*25d0*/  IMAD.SHL.U32 R0, R9, 0x10, RZ ;  /* 0x0000001009007824 */ /* 0x000fe200078e00ff */
[----:B------:R-:W1:Y:S01]  /*25e0*/  LDC.64 R12, c[0x0][0x388] ;  /* 0x0000e200ff0c7b82 */ /* 0x000e620000000a00 */
[----:B------:R-:W-:Y:S05]  /*25f0*/  WARPSYNC.ALL ;  /* 0x0000000000007948 */ /* 0x000fea0003800000 */
[----:B------:R-:W-:Y:S01]  /*2600*/  LOP3.LUT R5, R5, R6, RZ, 0x3c, !PT ;  /* 0x0000000605057212 */ /* 0x000fe200078e3cff */
[----:B------:R-:W-:Y:S04]  /*2610*/  BSSY.RECONVERGENT B0, `(.L_x_46) ;  /* 0x00000c5000007945 */ /* 0x000fe80003800200 */
[----:B------:R-:W-:-:S05]  /*2620*/  IMAD.SHL.U32 R4, R5, 0x2, RZ ;  /* 0x0000000205047824 */ /* 0x000fca00078e00ff */
[----:B------:R-:W-:-:S04]  /*2630*/  LOP3.LUT R0, R9, R0, R4, 0x96, !PT ;  /* 0x0000000009007212 */ /* 0x000fc800078e9604 */
[----:B------:R-:W-:Y:S01]  /*2640*/  LOP3.LUT R5, R0, R5, RZ, 0x3c, !PT ;  /* 0x0000000500057212 */ /* 0x000fe200078e3cff */
[----:B------:R-:W-:-:S03]  /*2650*/  IMAD.MOV.U32 R0, RZ, RZ, 0x2f800000 ;  /* 0x2f800000ff007424 */ /* 0x000fc600078e00ff */
[----:B------:R-:W-:Y:S01]  /*2660*/  IADD3 R4, PT, PT, R8, 0x587c5, R5 ;  /* 0x000587c508047810 */ /* 0x000fe20007ffe005 */
[----:B-1----:R-:W-:-:S03]  /*2670*/  IMAD.WIDE.U32 R12, R22, 0x142c, R12 ;  /* 0x0000142c160c7825 */ /* 0x002fc600078e000c */
[----:B------:R-:W-:-:S05]  /*2680*/  I2FP.F32.U32 R9, R4 ;  /* 0x0000000400097245 */ /* 0x000fca0000201000 */
[----:B------:R-:W-:Y:S01]  /*2690*/  FFMA R9, R9, R0, 1.1641532182693481445e-10 ;  /* 0x2f00000009097423 */ /* 0x000fe20000000000 */
[----:B------:R-:W-:Y:S04]  /*26a0*/  BAR.SYNC.DEFER_BLOCKING 0x0 ;  /* 0x0000000000007b1d */ /* 0x000fe80000010000 */
[----:B------:R-:W-:Y:S02]  /*26b0*/  FSETP.GTU.AND P1, PT, R9, 0.050000000745058059692, PT ;  /* 0x3d4ccccd0900780b */ /* 0x000fe40003f2c000 */
[----:B------:R-:W-:Y:S11]  /*26c0*/  @!P0 BRA `(.L_x_47) ;  /* 0x0000000800e48947 */ /* 0x000ff60003800000 */
[----:B------:R-:W1:Y:S01]  /*26d0*/  LDCU.64 UR4, c[0x0][0x3a0] ;  /* 0x00007400ff0477ac */ /* 0x000e620008000a00 */
[----:B------:R-:W-:Y:S01]  /*26e0*/  IMAD.MOV.U32 R16, RZ, RZ, 0x8 ;  /* 0x00000008ff107424 */ /* 0x000fe200078e00ff */
[----:B------:R-:W-:Y:S01]  /*26f0*/  R2UR UR6, R2 ;  /* 0x00000000020672ca */ /* 0x000fe200000e0000 */
[----:B------:R-:W-:Y:S01]  /*2700*/  IMAD.MOV.U32 R17, RZ, RZ, 0x0 ;  /* 0x00000000ff117424 */ /* 0x000fe200078e00ff */
[----:B------:R-:W-:Y:S01]  /*2710*/  R2UR UR7, R3 ;  /* 0x00000000030772ca */ /* 0x000fe200000e0000 */
[----:B------:R-:W-:-:S03]  /*2720*/  IMAD.WIDE.U32 R16, R22, 0x142c, R16 ;  /* 0x0000142c16107825 */ /* 0x000fc600078e0010 */
[----:B-1----:R-:W-:-:S04]  /*2730*/  IADD3 R14, P0, PT, R16, UR4, RZ ;  /* 0x00000004100e7c10 */ /* 0x002fc8000ff1e0ff */
[----:B0-----:R-:W-:Y:S01]  /*2740*/  IADD3.X R15, PT, PT, R17, UR5, RZ, P0, !PT ;  /* 0x00000005110f7c10 */ /* 0x001fe200087fe4ff */
[----:B------:R-:W0:Y:S04]  /*2750*/  LDCU.64 UR4, c[0x0][0x388] ;  /* 0x00007100ff0477ac */ /* 0x000e280008000a00 */
[----:B------:R-:W2:Y:S01]  /*2760*/  LDG.E R9, desc[UR6][R14.64+-0x8] ;  /* 0xfffff8060e097981 */ /* 0x000ea2000c1e1900 */
[----:B------:R-:W-:Y:S02]  /*2770*/  R2UR UR8, R2 ;  /* 0x00000000020872ca */ /* 0x000fe400000e0000 */
[----:B------:R-:W-:Y:S02]  /*2780*/  R2UR UR9, R3 ;  /* 0x00000000030972ca */ /* 0x000fe400000e0000 */
[----:B0-----:R-:W-:-:S04]  /*2790*/  IADD3 R16, P0, PT, R16, UR4, RZ ;  /* 0x0000000410107c10 */ /* 0x001fc8000ff1e0ff */
[----:B------:R-:W-:-:S05]  /*27a0*/  IADD3.X R17, PT, PT, R17, UR5, RZ, P0, !PT ;  /* 0x0000000511117c10 */ /* 0x000fca00087fe4ff */
[----:B--2---:R0:W-:Y:S04]  /*27b0*/  STG.E desc[UR6][R16.64+-0x8], R9 ;  /* 0xfffff80910007986 */ /* 0x0041e8000c101906 */
[----:B------:R-:W2:Y:S01]  /*27c0*/  LDG.E R11, desc[UR8][R14.64+-0x4] ;  /* 0xfffffc080e0b7981 */ /* 0x000ea2000c1e1900 */
[----:B------:R-:W-:Y:S02]  /*27d0*/  R2UR UR4, R2 ;  /* 0x00000000020472ca */ /* 0x000fe400000e0000 */
[----:B------:R-:W-:-:S13]  /*27e0*/  R2UR UR5, R3 ;  /* 0x00000000030572ca */ /* 0x000fda00000e0000 */
[----:B--2---:R1:W-:Y:S04]  /*27f0*/  STG.E desc[UR4][R16.64+-0x4], R11 ;  /* 0xfffffc0b10007986 */ /* 0x0043e8000c101904 */
[----:B------:R-:W2:Y:S04]  /*2800*/  LDG.E R19, desc[UR6][R14.64] ;  /* 0x000000060e137981 */ /* 0x000ea8000c1e1900 */
[----:B--2---:R2:W-:Y:S04]  /*2810*/  STG.E desc[UR4][R16.64], R19 ;  /* 0x0000001310007986 */ /* 0x0045e8000c101904 */
[----:B------:R-:W3:Y:S04]  /*2820*/  LDG.E R21, desc[UR6][R14.64+0x4] ;  /* 0x000004060e157981 */ /* 0x000ee8000c1e1900 */
[----:B---3--:R3:W-:Y:S04]  /*2830*/  STG.E desc[UR4][R16.64+0x4], R21 ;  /* 0x0000041510007986 */ /* 0x0087e8000c101904 */
[----:B0-----:R-:W4:Y:S04]  /*2840*/  LDG.E R9, desc[UR6][R14.64+0x8] ;  /* 0x000008060e097981 */ /* 0x001f28000c1e1900 */
[----:B----4-:R0:W-:Y:S04]  /*2850*/  STG.E desc[UR4][R16.64+0x8], R9 ;  /* 0x0000080910007986 */ /* 0x0101e8000c101904 */
[----:B-1----:R-:W4:Y:S04]  /*2860*/  LDG.E R11, desc[UR6][R14.64+0xc] ;  /* 0x00000c060e0b7981 */ /* 0x002f28000c1e1900 */
[----:B----4-:R1:W-:Y:S04]  /*2870*/  STG.E desc[UR4][R16.64+0xc], R11 ;  /* 0x00000c0b10007986 */ /* 0x0103e8000c101904 */
[----:B--2---:R-:W2:Y:S04]  /*2880*/  LDG.E R19, desc[UR6][R14.64+0x10] ;  /* 0x000010060e137981 */ /* 0x004ea8000c1e1900 */
[----:B--2---:R2:W-:Y:S04]  /*2890*/  STG.E desc[UR4][R16.64+0x10], R19 ;  /* 0x0000101310007986 */ /* 0x0045e8000c101904 */
[----:B---3--:R-:W3:Y:S04]  /*28a0*/  LDG.E R21, desc[UR6][R14.64+0x14] ;  /* 0x000014060e157981 */ /* 0x008ee8000c1e1900 */
[----:B---3--:R3:W-:Y:S04]  /*28b0*/  STG.E desc[UR4][R16.64+0x14], R21 ;  /* 0x0000141510007986 */ /* 0x0087e8000c101904 */
[----:B0-----:R-:W4:Y:S04]  /*28c0*/  LDG.E R9, desc[UR6][R14.64+0x18] ;  /* 0x000018060e097981 */ /* 0x001f28000c1e1900 */
[----:B----4-:R3:W-:Y:S04]  /*28d0*/  STG.E desc[UR4][R16.64+0x18], R9 ;  /* 0x0000180910007986 */ /* 0x0107e8000c101904 */
[----:B-1----:R-:W4:Y:S01]  /*28e0*/  LDG.E R11, desc[UR6][R14.64+0x1c] ;  /* 0x00001c060e0b7981 */ /* 0x002f22000c1e1900 */
[----:B------:R-:W-:-:S02]  /*28f0*/  IADD3 R6, P0, PT, R14, 0x20, RZ ;  /* 0x000000200e067810 */ /* 0x000fc40007f1e0ff */
[----:B------:R-:W-:Y:S01]  /*2900*/  IADD3 R4, P2, PT, R16, 0x20, RZ ;  /* 0x0000002010047810 */ /* 0x000fe20007f5e0ff */
[----:B----4-:R3:W-:Y:S04]  /*2910*/  STG.E desc[UR4][R16.64+0x1c], R11 ;  /* 0x00001c0b10007986 */ /* 0x0107e8000c101904 */
[----:B--2---:R-:W2:Y:S01]  /*2920*/  LDG.E R19, desc[UR6][R14.64+0x20] ;  /* 0x000020060e137981 */ /* 0x004ea2000c1e1900 */
[----:B------:R-:W-:Y:S02]  /*2930*/  IMAD.X R25, RZ, RZ, R15, P0 ;  /* 0x000000ffff197224 */ /* 0x000fe400000e060f */
[----:B------:R-:W-:Y:S01]  /*2940*/  IMAD.X R23, RZ, RZ, R17, P2 ;  /* 0x000000ffff177224 */ /* 0x000fe200010e0611 */
[----:B--2---:R3:W-:Y:S01]  /*2950*/  STG.E desc[UR4][R16.64+0x20], R19 ;  /* 0x0000201310007986 */ /* 0x0047e2000c101904 */
[----:B------:R-:W-:-:S05]  /*2960*/  UMOV UR4, 0x8 ;  /* 0x0000000800047882 */ /* 0x000fca0000000000 */
.L_x_48:
[----:B------:R-:W-:Y:S01]  /*2970*/  R2UR UR6, R2 ;  /* 0x00000000020672ca */ /* 0x000fe200000e0000 */
[----:B------:R-:W-:Y:S01]  /*2980*/  IMAD.MOV.U32 R14, RZ, RZ, R6 ;  /* 0x000000ffff0e7224 */ /* 0x000fe200078e0006 */
[----:B------:R-:W-:Y:S01]  /*2990*/  R2UR UR7, R3 ;  /* 0x00000000030772ca */ /* 0x000fe200000e0000 */
[----:B------:R-:W-:-:S12]  /*29a0*/  IMAD.MOV.U32 R15, RZ, RZ, R25 ;  /* 0x000000ffff0f7224 */ /* 0x000fd800078e0019 */
[----:B---34-:R-:W2:Y:S01]  /*29b0*/  LDG.E R9, desc[UR6][R14.64+0x4] ;  /* 0x000004060e097981 */ /* 0x018ea2000c1e1900 */
[----:B------:R-:W-:Y:S01]  /*29c0*/  R2UR UR8, R2 ;  /* 0x00000000020872ca */ /* 0x000fe200000e0000 */
[----:B------:R-:W-:Y:S01]  /*29d0*/  IMAD.MOV.U32 R16, RZ, RZ, R4 ;  /* 0x000000ffff107224 */ /* 0x000fe200078e0004 */
[----:B------:R-:W-:Y:S01]  /*29e0*/  R2UR UR9, R3 ;  /* 0x00000000030972ca */ /* 0x000fe200000e0000 */
[----:B------:R-:W-:-:S05]  /*29f0*/  IMAD.MOV.U32 R17, RZ, RZ, R23 ;  /* 0x000000ffff117224 */ /* 0x000fca00078e0017 */
[----:B--2---:R0:W-:Y:S07]  /*2a00*/  STG.E desc[UR6][R16.64+0x4], R9 ;  /* 0x0000040910007986 */ /* 0x0041ee000c101906 */
[----:B------:R-:W2:Y:S04]  /*2a10*/  LDG.E R11, desc[UR8][R14.64+0x8] ;  /* 0x000008080e0b7981 */ /* 0x000ea8000c1e1900 */
        /* <DEDUP_REMOVED lines=119> */
[----:B-1----:R-:W5:Y:S04]  /*3190*/  LDG.E R11, desc[UR8][R14.64+0xf8] ;  /* 0x0000f8080e0b7981 */ /* 0x002f68000c1e1900 */
[----:B-----5:R4:W-:Y:S04]  /*31a0*/  STG.E desc[UR6][R16.64+0xf8], R11 ;  /* 0x0000f80b10007986 */ /* 0x0209e8000c101906 */
[----:B--2---:R-:W2:Y:S04]  /*31b0*/  LDG.E R19, desc[UR8][R14.64+0xfc] ;  /* 0x0000fc080e137981 */ /* 0x004ea8000c1e1900 */
[----:B--2---:R4:W-:Y:S04]  /*31c0*/  STG.E desc[UR6][R16.64+0xfc], R19 ;  /* 0x0000fc1310007986 */ /* 0x0049e8000c101906 */
[----:B---3--:R-:W2:Y:S01]  /*31d0*/  LDG.E R21, desc[UR8][R14.64+0x100] ;  /* 0x000100080e157981 */ /* 0x008ea2000c1e1900 */
[----:B------:R-:W-:Y:S01]  /*31e0*/  UIADD3 UR4, UPT, UPT, UR4, 0x40, URZ ;  /* 0x0000004004047890 */ /* 0x000fe2000fffe0ff */
[----:B------:R-:W-:-:S02]  /*31f0*/  IADD3 R6, P0, PT, R14, 0x100, RZ ;  /* 0x000001000e067810 */ /* 0x000fc40007f1e0ff */
[----:B------:R-:W-:Y:S01]  /*3200*/  IADD3 R4, P2, PT, R16, 0x100, RZ ;  /* 0x0000010010047810 */ /* 0x000fe20007f5e0ff */
[----:B------:R-:W-:Y:S02]  /*3210*/  UISETP.NE.AND UP0, UPT, UR4, 0x508, UPT ;  /* 0x000005080400788c */ /* 0x000fe4000bf05270 */
[----:B------:R-:W-:Y:S02]  /*3220*/  IMAD.X R25, RZ, RZ, R15, P0 ;  /* 0x000000ffff197224 */ /* 0x000fe400000e060f */
[----:B------:R-:W-:Y:S01]  /*3230*/  IMAD.X R23, RZ, RZ, R17, P2 ;  /* 0x000000ffff177224 */ /* 0x000fe200010e0611 */
[----:B--2---:R4:W-:Y:S04]  /*3240*/  STG.E desc[UR6][R16.64+0x100], R21 ;  /* 0x0001001510007986 */ /* 0x0049e8000c101906 */
[----:B------:R-:W-:Y:S05]  /*3250*/  BRA.U UP0, `(.L_x_48) ;  /* 0xfffffff500c47547 */ /* 0x000fea000b83ffff */
.L_x_47:
[----:B------:R-:W-:Y:S05]  /*3260*/  BSYNC.RECONVERGENT B0 ;  /* 0x0000000000007941 */ /* 0x000fea0003800200 */
.L_x_46:
[----:B------:R-:W-:Y:S04]  /*3270*/  BSSY.RECONVERGENT B0, `(.L_x_49) ;  /* 0x0000026000007945 */ /* 0x000fe80003800200 */
[----:B------:R-:W-:Y:S05]  /*3280*/  @P1 BRA `(.L_x_50) ;  /* 0x0000000000901947 */ /* 0x000fea0003800000 */
[----:B------:R-:W-:Y:S02]  /*3290*/  SHF.R.U32.HI R4, RZ, 0x2, R7 ;  /* 0x00000002ff047819 */ /* 0x000fe40000011607 */
[----:B----4-:R-:W-:Y:S02]  /*32a0*/  SHF.R.U32.HI R9, RZ, 0x2, R10 ;  /* 0x00000002ff097819 */ /* 0x010fe4000001160a */
[----:B------:R-:W-:Y:S01]  /*32b0*/  LOP3.LUT R4, R4, R7, RZ, 0x3c, !PT ;  /* 0x0000000704047212 */ /* 0x000fe200078e3cff */
[----:B------:R-:W-:Y:S01]  /*32c0*/  IMAD.SHL.U32 R7, R5, 0x10, RZ ;  /* 0x0000001005077824 */ /* 0x000fe200078e00ff */
[----:B------:R-:W-:Y:S02]  /*32d0*/  LOP3.LUT R9, R9, R10, RZ, 0x3c, !PT ;  /* 0x0000000a09097212 */ /* 0x000fe400078e3cff */
[----:B------:R-:W-:Y:S01]  /*32e0*/  R2UR UR6, R2 ;  /* 0x00000000020672ca */ /* 0x000fe200000e0000 */
[----:B------:R-:W-:Y:S01]  /*32f0*/  IMAD.SHL.U32 R6, R4, 0x2, RZ ;  /* 0x0000000204067824 */ /* 0x000fe200078e00ff */
[----:B------:R-:W-:-:S02]  /*3300*/  R2UR UR7, R3 ;  /* 0x00000000030772ca */ /* 0x000fc400000e0000 */
[----:B------:R-:W-:Y:S02]  /*3310*/  R2UR UR4, R2 ;  /* 0x00000000020472ca */ /* 0x000fe400000e0000 */
[----:B------:R-:W-:Y:S02]  /*3320*/  LOP3.LUT R6, R4, R6, R7, 0x96, !PT ;  /* 0x0000000604067212 */ /* 0x000fe400078e9607 */
[----:B------:R-:W-:Y:S02]  /*3330*/  R2UR UR5, R3 ;  /* 0x00000000030572ca */ /* 0x000fe400000e0000 */
[----:B------:R-:W-:Y:S01]  /*3340*/  LOP3.LUT R5, R6, R5, RZ, 0x3c, !PT ;  /* 0x0000000506057212 */ /* 0x000fe200078e3cff */
[----:B------:R-:W-:-:S04]  /*3350*/  IMAD.SHL.U32 R6, R9, 0x2, RZ ;  /* 0x0000000209067824 */ /* 0x000fc800078e00ff */
[----:B------:R-:W-:-:S05]  /*3360*/  IMAD.SHL.U32 R4, R5, 0x10, RZ ;  /* 0x0000001005047824 */ /* 0x000fca00078e00ff */
[----:B------:R-:W-:-:S04]  /*3370*/  LOP3.LUT R4, R9, R6, R4, 0x96, !PT ;  /* 0x0000000609047212 */ /* 0x000fc800078e9604 */
[----:B------:R-:W-:Y:S02]  /*3380*/  LOP3.LUT R7, R4, R5, RZ, 0x3c, !PT ;  /* 0x0000000504077212 */ /* 0x000fe400078e3cff */
[C---:B------:R-:W-:Y:S02]  /*3390*/  IADD3 R5, PT, PT, R8.reuse, 0xb0f8a, R5 ;  /* 0x000b0f8a08057810 */ /* 0x040fe40007ffe005 */
[----:B------:R-:W-:Y:S02]  /*33a0*/  IADD3 R7, PT, PT, R8, 0x10974f, R7 ;  /* 0x0010974f08077810 */ /* 0x000fe40007ffe007 */
[----:B------:R-:W-:Y:S02]  /*33b0*/  I2FP.F32.U32 R5, R5 ;  /* 0x0000000500057245 */ /* 0x000fe40000201000 */
[----:B------:R-:W-:-:S03]  /*33c0*/  I2FP.F32.U32 R7, R7 ;  /* 0x0000000700077245 */ /* 0x000fc60000201000 */
[-C--:B------:R-:W-:Y:S02]  /*33d0*/  FFMA R5, R5, R0.reuse, 1.1641532182693481445e-10 ;  /* 0x2f00000005057423 */ /* 0x080fe40000000000 */
[----:B------:R-:W-:Y:S02]  /*33e0*/  FFMA R7, R7, R0, 1.1641532182693481445e-10 ;  /* 0x2f00000007077423 */ /* 0x000fe40000000000 */
[----:B------:R-:W-:Y:S02]  /*33f0*/  FMUL R0, R5, 1291 ;  /* 0x44a1600005007820 */ /* 0x000fe40000400000 */
[----:B------:R-:W-:-:S04]  /*3400*/  FMUL R9, R7, 1291 ;  /* 0x44a1600007097820 */ /* 0x000fc80000400000 */
[----:B------:R-:W1:Y:S08]  /*3410*/  FRND.CEIL R0, R0 ;  /* 0x0000000000007307 */ /* 0x000e700000209000 */
[----:B------:R-:W2:Y:S01]  /*3420*/  FRND.CEIL R9, R9 ;  /* 0x0000000900097307 */ /* 0x000ea20000209000 */
[----:B-1----:R-:W-:-:S07]  /*3430*/  FADD R8, R0, -1 ;  /* 0xbf80000000087421 */ /* 0x002fce0000000000 */
[----:B------:R-:W1:Y:S01]  /*3440*/  F2I.TRUNC.NTZ R5, R8 ;  /* 0x0000000800057305 */ /* 0x000e62000020f100 */
[----:B--2---:R-:W-:-:S07]  /*3450*/  FADD R10, R9, -1 ;  /* 0xbf800000090a7421 */ /* 0x004fce0000000000 */
[----:B------:R-:W2:Y:S01]  /*3460*/  F2I.TRUNC.NTZ R7, R10 ;  /* 0x0000000a00077305 */ /* 0x000ea2000020f100 */
[----:B-1----:R-:W-:-:S05]  /*3470*/  IMAD.WIDE R4, R5, 0x4, R12 ;  /* 0x0000000405047825 */ /* 0x002fca00078e020c */
[----:B------:R-:W3:Y:S01]  /*3480*/  LDG.E R9, desc[UR4][R4.64] ;  /* 0x0000000404097981 */ /* 0x000ee2000c1e1900 */
[----:B--2---:R-:W-:-:S05]  /*3490*/  IMAD.WIDE R6, R7, 0x4, R12 ;  /* 0x0000000407067825 */ /* 0x004fca00078e020c */
[----:B------:R-:W2:Y:S04]  /*34a0*/  LDG.E R11, desc[UR6][R6.64] ;  /* 0x00000006060b7981 */ /* 0x000ea8000c1e1900 */
[----:B--2---:R1:W-:Y:S04]  /*34b0*/  STG.E desc[UR4][R4.64], R11 ;  /* 0x0000000b04007986 */ /* 0x0043e8000c101904 */
[----:B---3--:R1:W-:Y:S02]  /*34c0*/  STG.E desc[UR6][R6.64], R9 ;  /* 0x0000000906007986 */ /* 0x0083e4000c101906 */
.L_x_50:
[----:B------:R-:W-:Y:S05]  /*34d0*/  BSYNC.RECONVERGENT B0 ;  /* 0x0000000000007941 */ /* 0x000fea0003800200 */
.L_x_49:
[C---:B------:R-:W-:Y:S01]  /*34e0*/  R2UR UR4, R2.reuse ;  /* 0x00000000020472ca */ /* 0x040fe200000e0000 */
[----:B0-----:R-:W0:Y:S01]  /*34f0*/  LDC.64 R14, c[0x0][0x380] ;  /* 0x0000e000ff0e7b82 */ /* 0x001e220000000a00 */
[C---:B------:R-:W-:Y:S02]  /*3500*/  R2UR UR5, R3.reuse ;  /* 0x00000000030572ca */ /* 0x040fe400000e0000 */
[C---:B------:R-:W-:Y:S02]  /*3510*/  R2UR UR6, R2.reuse ;  /* 0x00000000020672ca */ /* 0x040fe400000e0000 */
[C---:B------:R-:W-:Y:S02]  /*3520*/  R2UR UR7, R3.reuse ;  /* 0x00000000030772ca */ /* 0x040fe400000e0000 */
[----:B------:R-:W-:Y:S02]  /*3530*/  R2UR UR8, R2 ;  /* 0x00000000020872ca */ /* 0x000fe400000e0000 */
[----:B------:R-:W-:-:S02]  /*3540*/  R2UR UR9, R3 ;  /* 0x00000000030972ca */ /* 0x000fc400000e0000 */
[----:B------:R-:W-:-:S03]  /*3550*/  R2UR UR10, R2 ;  /* 0x00000000020a72ca */ /* 0x000fc600000e0000 */
[----:B------:R-:W0:Y:S01]  /*3560*/  LDG.E R0, desc[UR4][R12.64] ;  /* 0x000000040c007981 */ /* 0x000e22000c1e1900 */
[----:B------:R-:W-:-:S03]  /*3570*/  R2UR UR11, R3 ;  /* 0x00000000030b72ca */ /* 0x000fc600000e0000 */
[----:B-1----:R-:W2:Y:S04]  /*3580*/  LDG.E R7, desc[UR6][R12.64+0x4] ;  /* 0x000004060c077981 */ /* 0x002ea8000c1e1900 */
[----:B------:R-:W3:Y:S04]  /*3590*/  LDG.E R23, desc[UR8][R12.64+0x8] ;  /* 0x000008080c177981 */ /* 0x000ee8000c1e1900 */
[----:B------:R-:W5:Y:S04]  /*35a0*/  LDG.E R29, desc[UR4][R12.64+0xc] ;  /* 0x00000c040c1d7981 */ /* 0x000f68000c1e1900 */
[----:B----4-:R-:W4:Y:S04]  /*35b0*/  LDG.E R9, desc[UR10][R12.64+0x10] ;  /* 0x0000100a0c097981 */ /* 0x010f28000c1e1900 */
[----:B------:R-:W4:Y:S04]  /*35c0*/  LDG.E R25, desc[UR6][R12.64+0x14] ;  /* 0x000014060c197981 */ /* 0x000f28000c1e1900 */
[----:B------:R-:W4:Y:S04]  /*35d0*/  LDG.E R11, desc[UR4][R12.64+0x18] ;  /* 0x000018040c0b7981 */ /* 0x000f28000c1e1900 */
[----:B------:R-:W4:Y:S04]  /*35e0*/  LDG.E R21, desc[UR8][R12.64+0x1c] ;  /* 0x00001c080c157981 */ /* 0x000f28000c1e1900 */
[----:B------:R-:W4:Y:S04]  /*35f0*/  LDG.E R19, desc[UR6][R12.64+0x20] ;  /* 0x000020060c137981 */ /* 0x000f28000c1e1900 */
[----:B------:R-:W4:Y:S04]  /*3600*/  LDG.E R5, desc[UR10][R12.64+0x24] ;  /* 0x0000240a0c057981 */ /* 0x000f28000c1e1900 */
[----:B------:R-:W4:Y:S01]  /*3610*/  LDG.E R18, desc[UR4][R12.64+0x28] ;  /* 0x000028040c127981 */ /* 0x000f22000c1e1900 */
[----:B0-----:R-:W-:-:S04]  /*3620*/  IMAD.WIDE R26, R0, 0x142c, R14 ;  /* 0x0000142c001a7825 */ /* 0x001fc800078e020e */
[----:B--2---:R-:W-:-:S04]  /*3630*/  IMAD.WIDE R26, R7, 0x4, R26 ;  /* 0x00000004071a7825 */ /* 0x004fc800078e021a */
[--C-:B------:R-:W-:Y:S01]  /*3640*/  IMAD.WIDE R6, R7, 0x142c, R14.reuse ;  /* 0x0000142c07067825 */ /* 0x100fe200078e020e */
[----:B------:R4:W2:Y:S03]  /*3650*/  LDG.E R4, desc[UR4][R26.64] ;  /* 0x000000041a047981 */ /* 0x0008a6000c1e1900 */
[----:B---3--:R-:W-:-:S04]  /*3660*/  IMAD.WIDE R16, R23, 0x142c, R14 ;  /* 0x0000142c17107825 */ /* 0x008fc800078e020e */
[----:B------:R-:W-:-:S04]  /*3670*/  IMAD.WIDE R6, R23, 0x4, R6 ;  /* 0x0000000417067825 */ /* 0x000fc800078e0206 */
[C---:B-----5:R-:W-:Y:S02]  /*3680*/  IMAD.WIDE R16, R29.reuse, 0x4, R16 ;  /* 0x000000041d107825 */ /* 0x060fe400078e0210 */
[----:B------:R-:W3:Y:S02]  /*3690*/  LDG.E R7, desc[UR6][R6.64] ;  /* 0x0000000606077981 */ /* 0x000ee4000c1e1900 */
[----:B------:R-:W-:-:S04]  /*36a0*/  IMAD.WIDE R28, R29, 0x142c, R14 ;  /* 0x0000142c1d1c7825 */ /* 0x000fc800078e020e */
[----:B----4-:R-:W-:-:S04]  /*36b0*/  IMAD.WIDE R26, R9, 0x142c, R14 ;  /* 0x0000142c091a7825 */ /* 0x010fc800078e020e */
[----:B------:R-:W-:Y:S01]  /*36c0*/  IMAD.WIDE R28, R9, 0x4, R28 ;  /* 0x00000004091c7825 */ /* 0x000fe200078e021c */
[----:B------:R0:W4:Y:S03]  /*36d0*/  LDG.E R6, desc[UR8][R16.64] ;  /* 0x0000000810067981 */ /* 0x000126000c1e1900 */
[C---:B------:R-:W-:Y:S01]  /*36e0*/  IMAD.WIDE R26, R25.reuse, 0x4, R26 ;  /* 0x00000004191a7825 */ /* 0x040fe200078e021a */
[----:B------:R-:W5:Y:S03]  /*36f0*/  LDG.E R8, desc[UR4][R28.64] ;  /* 0x000000041c087981 */ /* 0x000f66000c1e1900 */
[--C-:B------:R-:W-:Y:S01]  /*3700*/  IMAD.WIDE R24, R25, 0x142c, R14.reuse ;  /* 0x0000142c19187825 */ /* 0x100fe200078e020e */
[----:B------:R1:W5:Y:S03]  /*3710*/  LDG.E R9, desc[UR10][R26.64] ;  /* 0x0000000a1a097981 */ /* 0x000366000c1e1900 */
[----:B0-----:R-:W-:-:S04]  /*3720*/  IMAD.WIDE R16, R11, 0x142c, R14 ;  /* 0x0000142c0b107825 */ /* 0x001fc800078e020e */
[----:B------:R-:W-:-:S04]  /*3730*/  IMAD.WIDE R24, R11, 0x4, R24 ;  /* 0x000000040b187825 */ /* 0x000fc800078e0218 */
[C---:B------:R-:W-:Y:S02]  /*3740*/  IMAD.WIDE R10, R21.reuse, 0x142c, R14 ;  /* 0x0000142c150a7825 */ /* 0x040fe400078e020e */
[----:B------:R-:W5:Y:S02]  /*3750*/  LDG.E R24, desc[UR6][R24.64] ;  /* 0x0000000618187981 */ /* 0x000f64000c1e1900 */
[----:B------:R-:W-:-:S04]  /*3760*/  IMAD.WIDE R16, R21, 0x4, R16 ;  /* 0x0000000415107825 */ /* 0x000fc800078e0210 */
[C---:B------:R-:W-:Y:S02]  /*3770*/  IMAD.WIDE R20, R19.reuse, 0x142c, R14 ;  /* 0x0000142c13147825 */ /* 0x040fe400078e020e */
[----:B------:R-:W5:Y:S02]  /*3780*/  LDG.E R16, desc[UR4][R16.64] ;  /* 0x0000000410107981 */ /* 0x000f64000c1e1900 */
[----:B------:R-:W-:-:S04]  /*3790*/  IMAD.WIDE R10, R19, 0x4, R10 ;  /* 0x00000004130a7825 */ /* 0x000fc800078e020a */
[C---:B-1----:R-:W-:Y:S02]  /*37a0*/  IMAD.WIDE R26, R5.reuse, 0x142c, R14 ;  /* 0x0000142c051a7825 */ /* 0x042fe400078e020e */
[----:B------:R-:W5:Y:S02]  /*37b0*/  LDG.E R10, desc[UR8][R10.64] ;  /* 0x000000080a0a7981 */ /* 0x000f64000c1e1900 */
[----:B------:R-:W-:-:S04]  /*37c0*/  IMAD.WIDE R20, R5, 0x4, R20 ;  /* 0x0000000405147825 */ /* 0x000fc800078e0214 */
[----:B------:R-:W-:Y:S02]  /*37d0*/  IMAD.WIDE R26, R18, 0x4, R26 ;  /* 0x00000004121a7825 */ /* 0x000fe400078e021a */
[----:B------:R-:W5:Y:S04]  /*37e0*/  LDG.E R20, desc[UR10][R20.64] ;  /* 0x0000000a14147981 */ /* 0x000f68000c1e1900 */
[----:B------:R-:W5:Y:S01]  /*37f0*/  LDG.E R26, desc[UR6][R26.64] ;  /* 0x000000061a1a7981 */ /* 0x000f62000c1e1900 */
[----:B------:R-:W-:Y:S01]  /*3800*/  UMOV UR4, 0xa ;  /* 0x0000000a00047882 */ /* 0x000fe20000000000 */
[----:B--2---:R-:W-:-:S04]  /*3810*/  FADD R4, RZ, R4 ;  /* 0x00000004ff047221 */ /* 0x004fc80000000000 */
[----:B---3--:R-:W-:-:S04]  /*3820*/  FADD R7, R4, R7 ;  /* 0x0000000704077221 */ /* 0x008fc80000000000 */
[----:B----4-:R-:W-:-:S04]  /*3830*/  FADD R7, R7, R6 ;  /* 0x0000000607077221 */ /* 0x010fc80000000000 */
[----:B-----5:R-:W-:-:S04]  /*3840*/  FADD R8, R7, R8 ;  /* 0x0000000807087221 */ /* 0x020fc80000000000 */
[----:B------:R-:W-:-:S04]  /*3850*/  FADD R9, R8, R9 ;  /* 0x0000000908097221 */ /* 0x000fc80000000000 */
[----:B------:R-:W-:-:S04]  /*3860*/  FADD R9, R9, R24 ;  /* 0x0000001809097221 */ /* 0x000fc80000000000 */
[----:B------:R-:W-:Y:S01]  /*3870*/  FADD R9, R9, R16 ;  /* 0x0000001009097221 */ /* 0x000fe20000000000 */
[----:B------:R-:W-:-:S03]  /*3880*/  IADD3 R16, P0, PT, R12, 0x30, RZ ;  /* 0x000000300c107810 */ /* 0x000fc60007f1e0ff */
[----:B------:R-:W-:Y:S02]  /*3890*/  FADD R9, R9, R10 ;  /* 0x0000000a09097221 */ /* 0x000fe40000000000 */
[----:B------:R-:W-:Y:S02]  /*38a0*/  IMAD.X R17, RZ, RZ, R13, P0 ;  /* 0x000000ffff117224 */ /* 0x000fe400000e060d */
[----:B------:R-:W-:-:S04]  /*38b0*/  FADD R9, R9, R20 ;  /* 0x0000001409097221 */ /* 0x000fc80000000000 */
[----:B------:R-:W-:-:S07]  /*38c0*/  FADD R19, R9, R26 ;  /* 0x0000001a09137221 */ /* 0x000fce0000000000 */
.L_x_51:
[----:B------:R-:W-:Y:S02]  /*38d0*/  R2UR UR6, R2 ;  /* 0x00000000020672ca */ /* 0x000fe400000e0000 */
[----:B------:R-:W-:-:S13]  /*38e0*/  R2UR UR7, R3 ;  /* 0x00000000030772ca */ /* 0x000fda00000e0000 */
[----:B------:R-:W2:Y:S04]  /*38f0*/  LDG.E R11, desc[UR6][R16.64+-0x4] ;  /* 0xfffffc06100b7981 */ /* 0x000ea8000c1e1900 */
[----:B------:R-:W3:Y:S04]  /*3900*/  LDG.E R25, desc[UR6][R16.64] ;  /* 0x0000000610197981 */ /* 0x000ee8000c1e1900 */
[----:B------:R-:W4:Y:S04]  /*3910*/  LDG.E R7, desc[UR6][R16.64+0x4] ;  /* 0x0000040610077981 */ /* 0x000f28000c1e1900 */
[----:B------:R-:W5:Y:S04]  /*3920*/  LDG.E R5, desc[UR6][R16.64+0x8] ;  /* 0x0000080610057981 */ /* 0x000f68000c1e1900 */
[----:B------:R-:W5:Y:S01]  /*3930*/  LDG.E R27, desc[UR6][R16.64+0xc] ;  /* 0x00000c06101b7981 */ /* 0x000f62000c1e1900 */
[----:B------:R-:W-:Y:S01]  /*3940*/  IMAD.WIDE R8, R18, 0x142c, R14 ;  /* 0x0000142c12087825 */ /* 0x000fe200078e020e */
[----:B------:R-:W-:-:S02]  /*3950*/  R2UR UR8, R2 ;  /* 0x00000000020872ca */ /* 0x000fc400000e0000 */
[----:B------:R-:W-:Y:S01]  /*3960*/  R2UR UR9, R3 ;  /* 0x00000000030972ca */ /* 0x000fe200000e0000 */
[----:B------:R-:W5:Y:S01]  /*3970*/  LDG.E R23, desc[UR6][R16.64+0x30] ;  /* 0x0000300610177981 */ /* 0x000f62000c1e1900 */
[----:B--2---:R-:W-:-:S05]  /*3980*/  IMAD.WIDE R8, R11, 0x4, R8 ;  /* 0x000000040b087825 */ /* 0x004fca00078e0208 */
[----:B------:R0:W2:Y:S01]  /*3990*/  LDG.E R18, desc[UR6][R8.64] ;  /* 0x0000000608127981 */ /* 0x0000a2000c1e1900 */
[----:B------:R-:W-:-:S04]  /*39a0*/  IMAD.WIDE R10, R11, 0x142c, R14 ;  /* 0x0000142c0b0a7825 */ /* 0x000fc800078e020e */
[----:B---3--:R-:W-:-:S04]  /*39b0*/  IMAD.WIDE R10, R25, 0x4, R10 ;  /* 0x00000004190a7825 */ /* 0x008fc800078e020a */
[--C-:B------:R-:W-:Y:S01]  /*39c0*/  IMAD.WIDE R24, R25, 0x142c, R14.reuse ;  /* 0x0000142c19187825 */ /* 0x100fe200078e020e */
[----:B------:R1:W3:Y:S03]  /*39d0*/  LDG.E R21, desc[UR6][R10.64] ;  /* 0x000000060a157981 */ /* 0x0002e6000c1e1900 */
[----:B----4-:R-:W-:-:S04]  /*39e0*/  IMAD.WIDE R28, R7, 0x142c, R14 ;  /* 0x0000142c071c7825 */ /* 0x010fc800078e020e */
[----:B------:R-:W-:Y:S02]  /*39f0*/  IMAD.WIDE R24, R7, 0x4, R24 ;  /* 0x0000000407187825 */ /* 0x000fe400078e0218 */
[----:B------:R-:W4:Y:S02]  /*3a00*/  LDG.E R7, desc[UR6][R16.64+0x14] ;  /* 0x0000140610077981 */ /* 0x000f24000c1e1900 */
[C---:B-----5:R-:W-:Y:S02]  /*3a10*/  IMAD.WIDE R28, R5.reuse, 0x4, R28 ;  /* 0x00000004051c7825 */ /* 0x060fe400078e021c */
[----:B------:R-:W5:Y:S04]  /*3a20*/  LDG.E R6, desc[UR6][R24.64] ;  /* 0x0000000618067981 */ /* 0x000f68000c1e1900 */
[----:B------:R-:W4:Y:S01]  /*3a30*/  LDG.E R4, desc[UR6][R28.64] ;  /* 0x000000061c047981 */ /* 0x000f22000c1e1900 */
[----:B0-----:R-:W-:-:S03]  /*3a40*/  IMAD.WIDE R8, R5, 0x142c, R14 ;  /* 0x0000142c05087825 */ /* 0x001fc600078e020e */
[----:B------:R-:W4:Y:S01]  /*3a50*/  LDG.E R5, desc[UR8][R16.64+0x10] ;  /* 0x0000100810057981 */ /* 0x000f22000c1e1900 */
[----:B-1----:R-:W-:-:S03]  /*3a60*/  IMAD.WIDE R10, R27, 0x4, R8 ;  /* 0x000000041b0a7825 */ /* 0x002fc600078e0208 */
[----:B------:R-:W4:Y:S04]  /*3a70*/  LDG.E R24, desc[UR6][R16.64+0x28] ;  /* 0x0000280610187981 */ /* 0x000f28000c1e1900 */
[----:B------:R-:W4:Y:S04]  /*3a80*/  LDG.E R20, desc[UR6][R10.64] ;  /* 0x000000060a147981 */ /* 0x000f28000c1e1900 */
[----:B------:R-:W4:Y:S04]  /*3a90*/  LDG.E R8, desc[UR6][R16.64+0x18] ;  /* 0x0000180610087981 */ /* 0x000f28000c1e1900 */
[----:B------:R-:W4:Y:S04]  /*3aa0*/  LDG.E R9, desc[UR6][R16.64+0x1c] ;  /* 0x00001c0610097981 */ /* 0x000f28000c1e1900 */
[----:B------:R-:W4:Y:S04]  /*3ab0*/  LDG.E R10, desc[UR6][R16.64+0x20] ;  /* 0x00002006100a7981 */ /* 0x000f28000c1e1900 */
[----:B------:R-:W4:Y:S04]  /*3ac0*/  LDG.E R11, desc[UR6][R16.64+0x24] ;  /* 0x00002406100b7981 */ /* 0x000f28000c1e1900 */
[----:B------:R-:W4:Y:S04]  /*3ad0*/  LDG.E R25, desc[UR6][R16.64+0x2c] ;  /* 0x00002c0610197981 */ /* 0x000f28000c1e1900 */
[----:B------:R-:W4:Y:S01]  /*3ae0*/  LDG.E R29, desc[UR6][R16.64+0x38] ;  /* 0x00003806101d7981 */ /* 0x000f22000c1e1900 */
[----:B--2---:R-:W-:-:S03]  /*3af0*/  FADD R26, R18, R19 ;  /* 0x00000013121a7221 */ /* 0x004fc60000000000 */
[----:B------:R-:W2:Y:S04]  /*3b00*/  LDG.E R18, desc[UR8][R16.64+0x34] ;  /* 0x0000340810127981 */ /* 0x000ea8000c1e1900 */
[----:B------:R-:W2:Y:S01]  /*3b10*/  LDG.E R19, desc[UR8][R16.64+0x3c] ;  /* 0x00003c0810137981 */ /* 0x000ea2000c1e1900 */
[----:B---3--:R-:W-:-:S04]  /*3b20*/  FADD R21, R26, R21 ;  /* 0x000000151a157221 */ /* 0x008fc80000000000 */
[----:B-----5:R-:W-:-:S04]  /*3b30*/  FADD R21, R21, R6 ;  /* 0x0000000615157221 */ /* 0x020fc80000000000 */
[----:B----4-:R-:W-:Y:S02]  /*3b40*/  FADD R4, R21, R4 ;  /* 0x0000000415047221 */ /* 0x010fe40000000000 */
[----:B------:R-:W3:Y:S01]  /*3b50*/  LDG.E R21, desc[UR6][R16.64+0x40] ;  /* 0x0000400610157981 */ /* 0x000ee2000c1e1900 */
[----:B------:R-:W-:-:S04]  /*3b60*/  IMAD.WIDE R26, R27, 0x142c, R14 ;  /* 0x0000142c1b1a7825 */ /* 0x000fc800078e020e */
[----:B------:R-:W-:-:S04]  /*3b70*/  IMAD.WIDE R26, R5, 0x4, R26 ;  /* 0x00000004051a7825 */ /* 0x000fc800078e021a */
[----:B------:R-:W-:Y:S01]  /*3b80*/  FADD R20, R4, R20 ;  /* 0x0000001404147221 */ /* 0x000fe20000000000 */
[----:B------:R-:W-:Y:S01]  /*3b90*/  IMAD.WIDE R4, R5, 0x142c, R14 ;  /* 0x0000142c05047825 */ /* 0x000fe200078e020e */
[----:B------:R-:W4:Y:S03]  /*3ba0*/  LDG.E R27, desc[UR6][R26.64] ;  /* 0x000000061a1b7981 */ /* 0x000f26000c1e1900 */
[----:B------:R-:W-:-:S04]  /*3bb0*/  IMAD.WIDE R4, R7, 0x4, R4 ;  /* 0x0000000407047825 */ /* 0x000fc800078e0204 */
[----:B------:R-:W-:Y:S02]  /*3bc0*/  IMAD.WIDE R6, R7, 0x142c, R14 ;  /* 0x0000142c07067825 */ /* 0x000fe400078e020e */
[----:B------:R-:W5:Y:S02]  /*3bd0*/  LDG.E R4, desc[UR6][R4.64] ;  /* 0x0000000604047981 */ /* 0x000f64000c1e1900 */
[C---:B------:R-:W-:Y:S02]  /*3be0*/  IMAD.WIDE R6, R8.reuse, 0x4, R6 ;  /* 0x0000000408067825 */ /* 0x040fe400078e0206 */
[----:B------:R-:W5:Y:S04]  /*3bf0*/  LDG.E R26, desc[UR8][R16.64+0x48] ;  /* 0x00004808101a7981 */ /* 0x000f68000c1e1900 */
[----:B------:R0:W5:Y:S02]  /*3c00*/  LDG.E R5, desc[UR6][R6.64] ;  /* 0x0000000606057981 */ /* 0x000164000c1e1900 */
[----:B0-----:R-:W-:-:S04]  /*3c10*/  IMAD.WIDE R6, R8, 0x142c, R14 ;  /* 0x0000142c08067825 */ /* 0x001fc800078e020e */
[----:B------:R-:W-:-:S04]  /*3c20*/  IMAD.WIDE R6, R9, 0x4, R6 ;  /* 0x0000000409067825 */ /* 0x000fc800078e0206 */
[----:B------:R-:W-:Y:S02]  /*3c30*/  IMAD.WIDE R8, R9, 0x142c, R14 ;  /* 0x0000142c09087825 */ /* 0x000fe400078e020e */
[----:B------:R-:W5:Y:S02]  /*3c40*/  LDG.E R6, desc[UR6][R6.64] ;  /* 0x0000000606067981 */ /* 0x000f64000c1e1900 */
[----:B------:R-:W-:-:S05]  /*3c50*/  IMAD.WIDE R8, R10, 0x4, R8 ;  /* 0x000000040a087825 */ /* 0x000fca00078e0208 */
        /* <DEDUP_REMOVED lines=14> */
[----:B--2---:R-:W-:-:S05]  /*3d40*/  IMAD.WIDE R24, R18, 0x4, R24 ;  /* 0x0000000412187825 */ /* 0x004fca00078e0218 */
[----:B------:R0:W2:Y:S02]  /*3d50*/  LDG.E R23, desc[UR6][R24.64] ;  /* 0x0000000618177981 */ /* 0x0000a4000c1e1900 */
[----:B0-----:R-:W-:-:S04]  /*3d60*/  IMAD.WIDE R24, R18, 0x142c, R14 ;  /* 0x0000142c12187825 */ /* 0x001fc800078e020e */
[----:B------:R-:W-:-:S04]  /*3d70*/  IMAD.WIDE R24, R29, 0x4, R24 ;  /* 0x000000041d187825 */ /* 0x000fc800078e0218 */
[----:B------:R-:W-:Y:S02]  /*3d80*/  IMAD.WIDE R28, R29, 0x142c, R14 ;  /* 0x0000142c1d1c7825 */ /* 0x000fe400078e020e */
[----:B------:R-:W2:Y:S02]  /*3d90*/  LDG.E R24, desc[UR6][R24.64] ;  /* 0x0000000618187981 */ /* 0x000ea4000c1e1900 */
[----:B------:R-:W-:-:S05]  /*3da0*/  IMAD.WIDE R28, R19, 0x4, R28 ;  /* 0x00000004131c7825 */ /* 0x000fca00078e021c */
[----:B------:R-:W2:Y:S04]  /*3db0*/  LDG.E R25, desc[UR6][R28.64] ;  /* 0x000000061c197981 */ /* 0x000ea8000c1e1900 */
[----:B------:R-:W2:Y:S01]  /*3dc0*/  LDG.E R29, desc[UR8][R16.64+0x44] ;  /* 0x00004408101d7981 */ /* 0x000ea2000c1e1900 */
[----:B------:R-:W-:-:S04]  /*3dd0*/  IMAD.WIDE R18, R19, 0x142c, R14 ;  /* 0x0000142c13127825 */ /* 0x000fc800078e020e */
[----:B---3--:R-:W-:-:S06]  /*3de0*/  IMAD.WIDE R18, R21, 0x4, R18 ;  /* 0x0000000415127825 */ /* 0x008fcc00078e0212 */
[----:B------:R-:W3:Y:S01]  /*3df0*/  LDG.E R18, desc[UR6][R18.64] ;  /* 0x0000000612127981 */ /* 0x000ee2000c1e1900 */
[----:B----4-:R-:W-:Y:S01]  /*3e00*/  FADD R27, R20, R27 ;  /* 0x0000001b141b7221 */ /* 0x010fe20000000000 */
[----:B------:R-:W-:Y:S02]  /*3e10*/  IMAD.WIDE R20, R21, 0x142c, R14 ;  /* 0x0000142c15147825 */ /* 0x000fe400078e020e */
[----:B------:R-:W4:Y:S02]  /*3e20*/  LDG.E R19, desc[UR6][R16.64+0x4c] ;  /* 0x00004c0610137981 */ /* 0x000f24000c1e1900 */
[----:B-----5:R-:W-:-:S04]  /*3e30*/  FADD R4, R27, R4 ;  /* 0x000000041b047221 */ /* 0x020fc80000000000 */
[----:B------:R-:W-:Y:S02]  /*3e40*/  FADD R27, R4, R5 ;  /* 0x00000005041b7221 */ /* 0x000fe40000000000 */
[----:B------:R-:W5:Y:S04]  /*3e50*/  LDG.E R5, desc[UR8][R16.64+0x50] ;  /* 0x0000500810057981 */ /* 0x000f68000c1e1900 */
[----:B------:R-:W5:Y:S01]  /*3e60*/  LDG.E R4, desc[UR6][R16.64+0x64] ;  /* 0x0000640610047981 */ /* 0x000f62000c1e1900 */
[----:B------:R-:W-:-:S04]  /*3e70*/  FADD R6, R27, R6 ;  /* 0x000000061b067221 */ /* 0x000fc80000000000 */
[----:B------:R-:W-:Y:S02]  /*3e80*/  FADD R27, R6, R7 ;  /* 0x00000007061b7221 */ /* 0x000fe40000000000 */
[----:B------:R-:W5:Y:S04]  /*3e90*/  LDG.E R7, desc[UR8][R16.64+0x58] ;  /* 0x0000580810077981 */ /* 0x000f68000c1e1900 */
[----:B------:R-:W5:Y:S01]  /*3ea0*/  LDG.E R6, desc[UR8][R16.64+0x68] ;  /* 0x0000680810067981 */ /* 0x000f62000c1e1900 */
[----:B------:R-:W-:-:S03]  /*3eb0*/  FADD R8, R27, R8 ;  /* 0x000000081b087221 */ /* 0x000fc60000000000 */
[----:B------:R-:W5:Y:S01]  /*3ec0*/  LDG.E R27, desc[UR6][R16.64+0x5c] ;  /* 0x00005c06101b7981 */ /* 0x000f62000c1e1900 */
[----:B------:R-:W-:-:S03]  /*3ed0*/  FADD R8, R8, R9 ;  /* 0x0000000908087221 */ /* 0x000fc60000000000 */
[----:B------:R-:W5:Y:S01]  /*3ee0*/  LDG.E R9, desc[UR8][R16.64+0x60] ;  /* 0x0000600810097981 */ /* 0x000f62000c1e1900 */
[----:B------:R-:W-:-:S04]  /*3ef0*/  FADD R8, R8, R10 ;  /* 0x0000000a08087221 */ /* 0x000fc80000000000 */
[----:B------:R-:W-:Y:S01]  /*3f00*/  FADD R8, R8, R11 ;  /* 0x0000000b08087221 */ /* 0x000fe20000000000 */
[----:B--2---:R-:W-:-:S06]  /*3f10*/  IMAD.WIDE R20, R29, 0x4, R20 ;  /* 0x000000041d147825 */ /* 0x004fcc00078e0214 */
[----:B------:R-:W2:Y:S04]  /*3f20*/  LDG.E R20, desc[UR6][R20.64] ;  /* 0x0000000614147981 */ /* 0x000ea8000c1e1900 */
[----:B------:R-:W5:Y:S01]  /*3f30*/  LDG.E R21, desc[UR6][R16.64+0x54] ;  /* 0x0000540610157981 */ /* 0x000f62000c1e1900 */
[----:B------:R-:W-:-:S03]  /*3f40*/  FADD R11, R8, R23 ;  /* 0x00000017080b7221 */ /* 0x000fc60000000000 */
[----:B------:R-:W5:Y:S01]  /*3f50*/  LDG.E R23, desc[UR6][R16.64+0x6c] ;  /* 0x00006c0610177981 */ /* 0x000f62000c1e1900 */
[----:B------:R-:W-:-:S03]  /*3f60*/  FADD R24, R11, R24 ;  /* 0x000000180b187221 */ /* 0x000fc60000000000 */
[----:B------:R-:W5:Y:S01]  /*3f70*/  LDG.E R8, desc[UR8][R16.64+0x70] ;  /* 0x0000700810087981 */ /* 0x000f62000c1e1900 */
[----:B------:R-:W-:-:S03]  /*3f80*/  FADD R11, R24, R25 ;  /* 0x00000019180b7221 */ /* 0x000fc60000000000 */
[----:B------:R-:W5:Y:S01]  /*3f90*/  LDG.E R25, desc[UR6][R16.64+0x74] ;  /* 0x0000740610197981 */ /* 0x000f62000c1e1900 */
[----:B---3--:R-:W-:-:S03]  /*3fa0*/  FADD R11, R11, R18 ;  /* 0x000000120b0b7221 */ /* 0x008fc60000000000 */
[----:B------:R-:W3:Y:S01]  /*3fb0*/  LDG.E R18, desc[UR8][R16.64+0x78] ;  /* 0x0000780810127981 */ /* 0x000ee2000c1e1900 */
[----:B--2---:R-:W-:Y:S01]  /*3fc0*/  FADD R20, R11, R20 ;  /* 0x000000140b147221 */ /* 0x004fe20000000000 */
[----:B------:R-:W-:-:S04]  /*3fd0*/  IMAD.WIDE R10, R29, 0x142c, R14 ;  /* 0x0000142c1d0a7825 */ /* 0x000fc800078e020e */
[----:B------:R-:W-:-:S04]  /*3fe0*/  IMAD.WIDE R28, R26, 0x142c, R14 ;  /* 0x0000142c1a1c7825 */ /* 0x000fc800078e020e */
[----:B----4-:R-:W-:-:S05]  /*3ff0*/  IMAD.WIDE R28, R19, 0x4, R28 ;  /* 0x00000004131c7825 */ /* 0x010fca00078e021c */
[----:B------:R0:W2:Y:S02]  /*4000*/  LDG.E R24, desc[UR6][R28.64] ;  /* 0x000000061c187981 */ /* 0x0000a4000c1e1900 */
[----:B0-----:R-:W-:-:S04]  /*4010*/  IMAD.WIDE R28, R19, 0x142c, R14 ;  /* 0x0000142c131c7825 */ /* 0x001fc800078e020e */
[----:B-----5:R-:W-:-:S05]  /*4020*/  IMAD.WIDE R28, R5, 0x4, R28 ;  /* 0x00000004051c7825 */ /* 0x020fca00078e021c */
[----:B------:R0:W4:Y:S02]  /*4030*/  LDG.E R19, desc[UR6][R28.64] ;  /* 0x000000061c137981 */ /* 0x000124000c1e1900 */
[----:B0-----:R-:W-:-:S04]  /*4040*/  IMAD.WIDE R28, R5, 0x142c, R14 ;  /* 0x0000142c051c7825 */ /* 0x001fc800078e020e */
[----:B------:R-:W-:-:S05]  /*4050*/  IMAD.WIDE R28, R21, 0x4, R28 ;  /* 0x00000004151c7825 */ /* 0x000fca00078e021c */
[----:B------:R0:W5:Y:S01]  /*4060*/  LDG.E R5, desc[UR6][R28.64] ;  /* 0x000000061c057981 */ /* 0x000162000c1e1900 */
[----:B------:R-:W-:-:S06]  /*4070*/  IMAD.WIDE R10, R26, 0x4, R10 ;  /* 0x000000041a0a7825 */ /* 0x000fcc00078e020a */
[----:B------:R-:W2:Y:S01]  /*4080*/  LDG.E R11, desc[UR6][R10.64] ;  /* 0x000000060a0b7981 */ /* 0x000ea2000c1e1900 */
[----:B0-----:R-:W-:-:S04]  /*4090*/  IMAD.WIDE R28, R21, 0x142c, R14 ;  /* 0x0000142c151c7825 */ /* 0x001fc800078e020e */
[----:B------:R-:W-:-:S05]  /*40a0*/  IMAD.WIDE R28, R7, 0x4, R28 ;  /* 0x00000004071c7825 */ /* 0x000fca00078e021c */
[----:B------:R0:W5:Y:S02]  /*40b0*/  LDG.E R10, desc[UR6][R28.64] ;  /* 0x000000061c0a7981 */ /* 0x000164000c1e1900 */
[----:B0-----:R-:W-:-:S04]  /*40c0*/  IMAD.WIDE R28, R7, 0x142c, R14 ;  /* 0x0000142c071c7825 */ /* 0x001fc800078e020e */
[----:B------:R-:W-:-:S04]  /*40d0*/  IMAD.WIDE R28, R27, 0x4, R28 ;  /* 0x000000041b1c7825 */ /* 0x000fc800078e021c */
[----:B------:R-:W-:Y:S01]  /*40e0*/  IMAD.WIDE R26, R27, 0x142c, R14 ;  /* 0x0000142c1b1a7825 */ /* 0x000fe200078e020e */
[----:B------:R0:W5:Y:S03]  /*40f0*/  LDG.E R7, desc[UR6][R28.64] ;  /* 0x000000061c077981 */ /* 0x000166000c1e1900 */
[----:B------:R-:W-:-:S04]  /*4100*/  IMAD.WIDE R26, R9, 0x4, R26 ;  /* 0x00000004091a7825 */ /* 0x000fc800078e021a */
[----:B0-----:R-:W-:Y:S01]  /*4110*/  IMAD.WIDE R28, R4, 0x142c, R14 ;  /* 0x0000142c041c7825 */ /* 0x001fe200078e020e */
[----:B------:R0:W5:Y:S03]  /*4120*/  LDG.E R21, desc[UR6][R26.64] ;  /* 0x000000061a157981 */ /* 0x000166000c1e1900 */
[----:B------:R-:W-:-:S04]  /*4130*/  IMAD.WIDE R28, R6, 0x4, R28 ;  /* 0x00000004061c7825 */ /* 0x000fc800078e021c */
[----:B0-----:R-:W-:-:S04]  /*4140*/  IMAD.WIDE R26, R9, 0x142c, R14 ;  /* 0x0000142c091a7825 */ /* 0x001fc800078e020e */
[----:B------:R-:W-:Y:S02]  /*4150*/  IMAD.WIDE R26, R4, 0x4, R26 ;  /* 0x00000004041a7825 */ /* 0x000fe400078e021a */
[----:B------:R0:W5:Y:S04]  /*4160*/  LDG.E R4, desc[UR6][R28.64] ;  /* 0x000000061c047981 */ /* 0x000168000c1e1900 */
[----:B------:R1:W5:Y:S01]  /*4170*/  LDG.E R9, desc[UR6][R26.64] ;  /* 0x000000061a097981 */ /* 0x000362000c1e1900 */
[----:B0-----:R-:W-:-:S04]  /*4180*/  IMAD.WIDE R28, R6, 0x142c, R14 ;  /* 0x0000142c061c7825 */ /* 0x001fc800078e020e */
[----:B-1----:R-:W-:-:S04]  /*4190*/  IMAD.WIDE R26, R23, 0x4, R28 ;  /* 0x00000004171a7825 */ /* 0x002fc800078e021c */
[----:B------:R-:W-:Y:S01]  /*41a0*/  IMAD.WIDE R28, R23, 0x142c, R14 ;  /* 0x0000142c171c7825 */ /* 0x000fe200078e020e */
[----:B------:R0:W5:Y:S03]  /*41b0*/  LDG.E R6, desc[UR6][R26.64] ;  /* 0x000000061a067981 */ /* 0x000166000c1e1900 */
[----:B0-----:R-:W-:-:S04]  /*41c0*/  IMAD.WIDE R26, R8, 0x4, R28 ;  /* 0x00000004081a7825 */ /* 0x001fc800078e021c */
[----:B------:R-:W-:Y:S01]  /*41d0*/  IMAD.WIDE R28, R8, 0x142c, R14 ;  /* 0x0000142c081c7825 */ /* 0x000fe200078e020e */
[----:B------:R-:W5:Y:S03]  /*41e0*/  LDG.E R23, desc[UR6][R26.64] ;  /* 0x000000061a177981 */ /* 0x000f66000c1e1900 */
[----:B------:R-:W-:-:S05]  /*41f0*/  IMAD.WIDE R28, R25, 0x4, R28 ;  /* 0x00000004191c7825 */ /* 0x000fca00078e021c */
[----:B------:R0:W5:Y:S02]  /*4200*/  LDG.E R8, desc[UR6][R28.64] ;  /* 0x000000061c087981 */ /* 0x000164000c1e1900 */
[----:B0-----:R-:W-:-:S04]  /*4210*/  IMAD.WIDE R28, R25, 0x142c, R14 ;  /* 0x0000142c191c7825 */ /* 0x001fc800078e020e */
[----:B---3--:R-:W-:-:S05]  /*4220*/  IMAD.WIDE R26, R18, 0x4, R28 ;  /* 0x00000004121a7825 */ /* 0x008fca00078e021c */
[----:B------:R-:W3:Y:S01]  /*4230*/  LDG.E R25, desc[UR6][R26.64] ;  /* 0x000000061a197981 */ /* 0x000ee2000c1e1900 */
[----:B------:R-:W-:-:S04]  /*4240*/  UIADD3 UR4, UPT, UPT, UR4, 0x20, URZ ;  /* 0x0000002004047890 */ /* 0x000fc8000fffe0ff */
[----:B------:R-:W-:Y:S01]  /*4250*/  UISETP.NE.AND UP0, UPT, UR4, 0x50a, UPT ;  /* 0x0000050a0400788c */ /* 0x000fe2000bf05270 */
[----:B------:R-:W-:-:S05]  /*4260*/  IADD3 R16, P0, PT, R16, 0x80, RZ ;  /* 0x0000008010107810 */ /* 0x000fca0007f1e0ff */
[----:B------:R-:W-:Y:S02]  /*4270*/  IMAD.X R17, RZ, RZ, R17, P0 ;  /* 0x000000ffff117224 */ /* 0x000fe400000e0611 */
[----:B--2---:R-:W-:-:S04]  /*4280*/  FADD R11, R20, R11 ;  /* 0x0000000b140b7221 */ /* 0x004fc80000000000 */
[----:B------:R-:W-:-:S04]  /*4290*/  FADD R24, R11, R24 ;  /* 0x000000180b187221 */ /* 0x000fc80000000000 */
[----:B----4-:R-:W-:-:S04]  /*42a0*/  FADD R24, R24, R19 ;  /* 0x0000001318187221 */ /* 0x010fc80000000000 */
[----:B-----5:R-:W-:-:S04]  /*42b0*/  FADD R5, R24, R5 ;  /* 0x0000000518057221 */ /* 0x020fc80000000000 */
[----:B------:R-:W-:-:S04]  /*42c0*/  FADD R10, R5, R10 ;  /* 0x0000000a050a7221 */ /* 0x000fc80000000000 */
[----:B------:R-:W-:-:S04]  /*42d0*/  FADD R10, R10, R7 ;  /* 0x000000070a0a7221 */ /* 0x000fc80000000000 */
[----:B------:R-:W-:-:S04]  /*42e0*/  FADD R10, R10, R21 ;  /* 0x000000150a0a7221 */ /* 0x000fc80000000000 */
[----:B------:R-:W-:-:S04]  /*42f0*/  FADD R9, R10, R9 ;  /* 0x000000090a097221 */ /* 0x000fc80000000000 */
[----:B------:R-:W-:-:S04]  /*4300*/  FADD R9, R9, R4 ;  /* 0x0000000409097221 */ /* 0x000fc80000000000 */
[----:B------:R-:W-:-:S04]  /*4310*/  FADD R6, R9, R6 ;  /* 0x0000000609067221 */ /* 0x000fc80000000000 */
[----:B------:R-:W-:-:S04]  /*4320*/  FADD R23, R6, R23 ;  /* 0x0000001706177221 */ /* 0x000fc80000000000 */
[----:B------:R-:W-:-:S04]  /*4330*/  FADD R8, R8, R23 ;  /* 0x0000001708087221 */ /* 0x000fc80000000000 */
[----:B---3--:R-:W-:Y:S01]  /*4340*/  FADD R19, R8, R25 ;  /* 0x0000001908137221 */ /* 0x008fe20000000000 */
[----:B------:R-:W-:Y:S06]  /*4350*/  BRA.U UP0, `(.L_x_51) ;  /* 0xfffffff5005c7547 */ /* 0x000fec000b83ffff */
[----:B------:R-:W-:Y:S02]  /*4360*/  R2UR UR4, R2 ;  /* 0x00000000020472ca */ /* 0x000fe400000e0000 */
[----:B------:R-:W-:-:S13]  /*4370*/  R2UR UR5, R3 ;  /* 0x00000000030572ca */ /* 0x000fda00000e0000 */
[----:B------:R-:W2:Y:S02]  /*4380*/  LDG.E R13, desc[UR4][R12.64+0x1428] ;  /* 0x001428040c0d7981 */ /* 0x000ea4000c1e1900 */
[----:B--2---:R-:W-:-:S04]  /*4390*/  IMAD.WIDE R14, R13, 0x142c, R14 ;  /* 0x0000142c0d0e7825 */ /* 0x004fc800078e020e */
[----:B------:R-:W-:-:S06]  /*43a0*/  IMAD.WIDE R14, R0, 0x4, R14 ;  /* 0x00000004000e7825 */ /* 0x000fcc00078e020e */
[----:B------:R-:W2:Y:S01]  /*43b0*/  LDG.E R14, desc[UR4][R14.64] ;  /* 0x000000040e0e7981 */ /* 0x000ea2000c1e1900 */
[----:B------:R-:W-:Y:S01]  /*43c0*/  BSSY.RECONVERGENT B0, `(.L_x_52) ;  /* 0x000000e000007945 */ /* 0x000fe20003800200 */
[----:B--2---:R-:W-:-:S04]  /*43d0*/  FADD R19, R19, R14 ;  /* 0x0000000e13137221 */ /* 0x004fc80000000000 */
[----:B------:R-:W-:-:S05]  /*43e0*/  VIADD R0, R19, 0x1800000 ;  /* 0x0180000013007836 */ /* 0x000fca0000000000 */
[----:B------:R-:W-:-:S04]  /*43f0*/  LOP3.LUT R0, R0, 0x7f800000, RZ, 0xc0, !PT ;  /* 0x7f80000000007812 */ /* 0x000fc800078ec0ff */
[----:B------:R-:W-:-:S13]  /*4400*/  ISETP.GT.U32.AND P0, PT, R0, 0x1ffffff, PT ;  /* 0x01ffffff0000780c */ /* 0x000fda0003f04070 */
[----:B------:R-:W-:Y:S05]  /*4410*/  @P0 BRA `(.L_x_53) ;  /* 0x0000000000100947 */ /* 0x000fea0003800000 */
[----:B------:R-:W-:-:S07]  /*4420*/  MOV R6, 0x4440 ;  /* 0x0000444000067802 */ /* 0x000fce0000000f00 */
[----:B------:R-:W-:Y:S05]  /*4430*/  CALL.REL.NOINC `($__internal_0_$__cuda_sm20_rcp_rn_f32_slowpath) ;  /* 0x0000000000c47944 */ /* 0x000fea0003c00000 */
[----:B------:R-:W-:Y:S01]  /*4440*/  IMAD.MOV.U32 R0, RZ, RZ, R5 ;  /* 0x000000ffff007224 */ /* 0x000fe200078e0005 */
[----:B------:R-:W-:Y:S06]  /*4450*/  BRA `(.L_x_54) ;  /* 0x0000000000107947 */ /* 0x000fec0003800000 */
.L_x_53:
[----:B------:R-:W0:Y:S02]  /*4460*/  MUFU.RCP R0, R19 ;  /* 0x0000001300007308 */ /* 0x000e240000001000 */
[----:B0-----:R-:W-:-:S04]  /*4470*/  FFMA R4, R19, R0, -1 ;  /* 0xbf80000013047423 */ /* 0x001fc80000000000 */
[----:B------:R-:W-:-:S04]  /*4480*/  FADD.FTZ R5, -R4, -RZ ;  /* 0x800000ff04057221 */ /* 0x000fc80000010100 */
[----:B------:R-:W-:-:S07]  /*4490*/  FFMA R0, R0, R5, R0 ;  /* 0x0000000500007223 */ /* 0x000fce0000000000 */
.L_x_54:
[----:B------:R-:W-:Y:S05]  /*44a0*/  BSYNC.RECONVERGENT B0 ;  /* 0x0000000000007941 */ /* 0x000fea0003800200 */
.L_x_52:
[----:B------:R-:W0:Y:S01]  /*44b0*/  LDC.64 R4, c[0x0][0x390] ;  /* 0x0000e400ff047b82 */ /* 0x000e220000000a00 */
[----:B------:R-:W-:Y:S01]  /*44c0*/  R2UR UR4, R2 ;  /* 0x00000000020472ca */ /* 0x000fe200000e0000 */
[----:B------:R-:W-:Y:S01]  /*44d0*/  FMUL R0, R0, R0 ;  /* 0x0000000000007220 */ /* 0x000fe20000400000 */
[----:B------:R-:W-:-:S03]  /*44e0*/  R2UR UR5, R3 ;  /* 0x00000000030572ca */ /* 0x000fc600000e0000 */
[----:B------:R-:W-:Y:S01]  /*44f0*/  FMUL R3, R0, R0 ;  /* 0x0000000000037220 */ /* 0x000fe20000400000 */
[----:B0-----:R-:W-:-:S09]  /*4500*/  IMAD.WIDE.U32 R22, R22, 0x4, R4 ;  /* 0x0000000416167825 */ /* 0x001fd200078e0004 */
[----:B------:R-:W-:Y:S01]  /*4510*/  STG.E desc[UR4][R22.64], R3 ;  /* 0x0000000316007986 */ /* 0x000fe2000c101904 */
[----:B------:R-:W-:Y:S05]  /*4520*/  EXIT ;  /* 0x000000000000794d */ /* 0x000fea0003800000 */
.L_x_30:
[----:B------:R-:W-:Y:S02]  /*4530*/  MOV R0, 0x1c8 ;  /* 0x000001c800007802 */ /* 0x000fe40000000f00 */
[----:B------:R-:W-:Y:S02]  /*4540*/  CS2R R4, SRZ ;  /* 0x0000000000047805 */ /* 0x000fe4000001ff00 */
[----:B------:R0:W1:Y:S05]  /*4550*/  LDC.64 R6, c[0x4][R0] ;  /* 0x0100000000067b82 */ /* 0x00006a0000000a00 */
[----:B------:R-:W-:-:S07]  /*4560*/  LEPC R20, `(.L_x_55) ;  /* 0x000000001014794e */ /* 0x000fce0000000000 */
[----:B01----:R-:W-:Y:S05]  /*4570*/  CALL.ABS.NOINC R6 ;  /* 0x0000000006007343 */ /* 0x003fea0003c00000 */
.L_x_55:
        /* <DEDUP_REMOVED lines=11> */
.L_x_56:
[----:B------:R-:W-:Y:S05]  /*4630*/  BPT.TRAP 0x1 ;  /* 0x000000040000795c */ /* 0x000fea0000300000 */
.L_x_20:
[----:B------:R-:W-:Y:S02]  /*4640*/  MOV R0, 0x1c8 ;  /* 0x000001c800007802 */ /* 0x000fe40000000f00 */
[----:B------:R-:W-:Y:S02]  /*4650*/  CS2R R4, SRZ ;  /* 0x0000000000047805 */ /* 0x000fe4000001ff00 */
[----:B------:R0:W1:Y:S05]  /*4660*/  LDC.64 R6, c[0x4][R0] ;  /* 0x0100000000067b82 */ /* 0x00006a0000000a00 */
[----:B------:R-:W-:-:S07]  /*4670*/  LEPC R20, `(.L_x_57) ;  /* 0x000000001014794e */ /* 0x000fce0000000000 */
[----:B01----:R-:W-:Y:S05]  /*4680*/  CALL.ABS.NOINC R6 ;  /* 0x0000000006007343 */ /* 0x003fea0003c00000 */
.L_x_57:
        /* <DEDUP_REMOVED lines=11> */
.L_x_58:
[----:B------:R-:W-:Y:S05]  /*4740*/  BPT.TRAP 0x1 ;  /* 0x000000040000795c */ /* 0x000fea0000300000 */
        .weak           $__internal_0_$__cuda_sm20_rcp_rn_f32_slowpath
        .type           $__internal_0_$__cuda_sm20_rcp_rn_f32_slowpath,@function
        .size           $__internal_0_$__cuda_sm20_rcp_rn_f32_slowpath,(.L_x_73 - $__internal_0_$__cuda_sm20_rcp_rn_f32_slowpath)
$__internal_0_$__cuda_sm20_rcp_rn_f32_slowpath:
[----:B------:R-:W-:Y:S01]  /*4750*/  IMAD.SHL.U32 R0, R19, 0x2, RZ ;  /* 0x0000000213007824 */ /* 0x000fe200078e00ff */
[----:B------:R-:W-:Y:S04]  /*4760*/  BSSY.RECONVERGENT B1, `(.L_x_59) ;  /* 0x0000031000017945 */ /* 0x000fe80003800200 */
[----:B------:R-:W-:Y:S01]  /*4770*/  SHF.R.U32.HI R9, RZ, 0x18, R0 ;  /* 0x00000018ff097819 */ /* 0x000fe20000011600 */
[----:B------:R-:W-:-:S03]  /*4780*/  IMAD.MOV.U32 R0, RZ, RZ, R19 ;  /* 0x000000ffff007224 */ /* 0x000fc600078e0013 */
[----:B------:R-:W-:-:S13]  /*4790*/  ISETP.NE.U32.AND P0, PT, R9, RZ, PT ;  /* 0x000000ff0900720c */ /* 0x000fda0003f05070 */
[----:B------:R-:W-:Y:S05]  /*47a0*/  @P0 BRA `(.L_x_60) ;  /* 0x0000000000280947 */ /* 0x000fea0003800000 */
[----:B------:R-:W-:-:S05]  /*47b0*/  IMAD.SHL.U32 R4, R0, 0x2, RZ ;  /* 0x0000000200047824 */ /* 0x000fca00078e00ff */
[----:B------:R-:W-:-:S13]  /*47c0*/  ISETP.NE.AND P0, PT, R4, RZ, PT ;  /* 0x000000ff0400720c */ /* 0x000fda0003f05270 */
[----:B------:R-:W-:Y:S01]  /*47d0*/  @P0 FFMA R7, R0, 1.84467440737095516160e+19, RZ ;  /* 0x5f80000000070823 */ /* 0x000fe200000000ff */
[----:B------:R-:W-:Y:S08]  /*47e0*/  @!P0 MUFU.RCP R5, R0 ;  /* 0x0000000000058308 */ /* 0x000ff00000001000 */
[----:B------:R-:W0:Y:S02]  /*47f0*/  @P0 MUFU.RCP R4, R7 ;  /* 0x0000000700040308 */ /* 0x000e240000001000 */
[----:B0-----:R-:W-:-:S04]  /*4800*/  @P0 FFMA R8, R7, R4, -1 ;  /* 0xbf80000007080423 */ /* 0x001fc80000000004 */
[----:B------:R-:W-:-:S04]  /*4810*/  @P0 FADD.FTZ R9, -R8, -RZ ;  /* 0x800000ff08090221 */ /* 0x000fc80000010100 */
[----:B------:R-:W-:-:S04]  /*4820*/  @P0 FFMA R4, R4, R9, R4 ;  /* 0x0000000904040223 */ /* 0x000fc80000000004 */
[----:B------:R-:W-:Y:S01]  /*4830*/  @P0 FFMA R5, R4, 1.84467440737095516160e+19, RZ ;  /* 0x5f80000004050823 */ /* 0x000fe200000000ff */
[----:B------:R-:W-:Y:S06]  /*4840*/  BRA `(.L_x_61) ;  /* 0x0000000000887947 */ /* 0x000fec0003800000 */
.L_x_60:
[----:B------:R-:W-:-:S05]  /*4850*/  VIADD R11, R9, 0xffffff03 ;  /* 0xffffff03090b7836 */ /* 0x000fca0000000000 */
[----:B------:R-:W-:-:S13]  /*4860*/  ISETP.GT.U32.AND P0, PT, R11, 0x1, PT ;  /* 0x000000010b00780c */ /* 0x000fda0003f04070 */
[----:B------:R-:W-:Y:S05]  /*4870*/  @P0 BRA `(.L_x_62) ;  /* 0x0000000000780947 */ /* 0x000fea0003800000 */
[----:B------:R-:W-:Y:S01]  /*4880*/  LOP3.LUT R4, R0, 0x7fffff, RZ, 0xc0, !PT ;  /* 0x007fffff00047812 */ /* 0x000fe200078ec0ff */
[----:B------:R-:W-:-:S03]  /*4890*/  IMAD.MOV.U32 R10, RZ, RZ, 0x3 ;  /* 0x00000003ff0a7424 */ /* 0x000fc600078e00ff */
[----:B------:R-:W-:Y:S02]  /*48a0*/  LOP3.LUT R4, R4, 0x3f800000, RZ, 0xfc, !PT ;  /* 0x3f80000004047812 */ /* 0x000fe400078efcff */
[----:B------:R-:W-:Y:S02]  /*48b0*/  SHF.L.U32 R10, R10, R11, RZ ;  /* 0x0000000b0a0a7219 */ /* 0x000fe400000006ff */
[----:B------:R-:W0:Y:S02]  /*48c0*/  MUFU.RCP R5, R4 ;  /* 0x0000000400057308 */ /* 0x000e240000001000 */
[----:B0-----:R-:W-:-:S04]  /*48d0*/  FFMA R7, R4, R5, -1 ;  /* 0xbf80000004077423 */ /* 0x001fc80000000005 */
[----:B------:R-:W-:-:S04]  /*48e0*/  FADD.FTZ R8, -R7, -RZ ;  /* 0x800000ff07087221 */ /* 0x000fc80000010100 */
[CCC-:B------:R-:W-:Y:S01]  /*48f0*/  FFMA.RM R7, R5.reuse, R8.reuse, R5.reuse ;  /* 0x0000000805077223 */ /* 0x1c0fe20000004005 */
[----:B------:R-:W-:-:S04]  /*4900*/  FFMA.RP R8, R5, R8, R5 ;  /* 0x0000000805087223 */ /* 0x000fc80000008005 */
[C---:B------:R-:W-:Y:S02]  /*4910*/  LOP3.LUT R5, R7.reuse, 0x7fffff, RZ, 0xc0, !PT ;  /* 0x007fffff07057812 */ /* 0x040fe400078ec0ff */
[----:B------:R-:W-:Y:S02]  /*4920*/  FSETP.NEU.FTZ.AND P0, PT, R7, R8, PT ;  /* 0x000000080700720b */ /* 0x000fe40003f1d000 */
[----:B------:R-:W-:Y:S02]  /*4930*/  LOP3.LUT R5, R5, 0x800000, RZ, 0xfc, !PT ;  /* 0x0080000005057812 */ /* 0x000fe400078efcff */
[----:B------:R-:W-:Y:S02]  /*4940*/  SEL R7, RZ, 0xffffffff, !P0 ;  /* 0xffffffffff077807 */ /* 0x000fe40004000000 */
[----:B------:R-:W-:-:S03]  /*4950*/  LOP3.LUT R10, R10, R5, RZ, 0xc0, !PT ;  /* 0x000000050a0a7212 */ /* 0x000fc600078ec0ff */
[----:B------:R-:W-:Y:S01]  /*4960*/  IMAD.MOV R4, RZ, RZ, -R7 ;  /* 0x000000ffff047224 */ /* 0x000fe200078e0a07 */
[----:B------:R-:W-:-:S04]  /*4970*/  SHF.R.U32.HI R10, RZ, R11, R10 ;  /* 0x0000000bff0a7219 */ /* 0x000fc8000001160a */
[----:B------:R-:W-:Y:S02]  /*4980*/  LOP3.LUT P1, RZ, R4, R11, R5, 0xf8, !PT ;  /* 0x0000000b04ff7212 */ /* 0x000fe4000782f805 */
[C---:B------:R-:W-:Y:S02]  /*4990*/  LOP3.LUT P0, RZ, R10.reuse, 0x1, RZ, 0xc0, !PT ;  /* 0x000000010aff7812 */ /* 0x040fe4000780c0ff */
[----:B------:R-:W-:-:S04]  /*49a0*/  LOP3.LUT P2, RZ, R10, 0x2, RZ, 0xc0, !PT ;  /* 0x000000020aff7812 */ /* 0x000fc8000784c0ff */
[----:B------:R-:W-:Y:S02]  /*49b0*/  PLOP3.LUT P0, PT, P0, P1, P2, 0xe0, 0x0 ;  /* 0x000000000000781c */ /* 0x000fe40000703c20 */
[----:B------:R-:W-:Y:S02]  /*49c0*/  LOP3.LUT P1, RZ, R0, 0x7fffff, RZ, 0xc0, !PT ;  /* 0x007fffff00ff7812 */ /* 0x000fe4000782c0ff */
[----:B------:R-:W-:-:S05]  /*49d0*/  SEL R4, RZ, 0x1, !P0 ;  /* 0x00000001ff047807 */ /* 0x000fca0004000000 */
[----:B------:R-:W-:-:S05]  /*49e0*/  IMAD.MOV R4, RZ, RZ, -R4 ;  /* 0x000000ffff047224 */ /* 0x000fca00078e0a04 */
[----:B------:R-:W-:Y:S01]  /*49f0*/  ISETP.GE.AND P0, PT, R4, RZ, PT ;  /* 0x000000ff0400720c */ /* 0x000fe20003f06270 */
[----:B------:R-:W-:-:S05]  /*4a00*/  VIADD R4, R9, 0xffffff04 ;  /* 0xffffff0409047836 */ /* 0x000fca0000000000 */
[----:B------:R-:W-:-:S07]  /*4a10*/  SHF.R.U32.HI R5, RZ, R4, R5 ;  /* 0x00000004ff057219 */ /* 0x000fce0000011605 */
[----:B------:R-:W-:-:S04]  /*4a20*/  @!P0 VIADD R5, R5, 0x1 ;  /* 0x0000000105058836 */ /* 0x000fc80000000000 */
[----:B------:R-:W-:-:S05]  /*4a30*/  @!P1 IMAD.SHL.U32 R5, R5, 0x2, RZ ;  /* 0x0000000205059824 */ /* 0x000fca00078e00ff */
[----:B------:R-:W-:Y:S01]  /*4a40*/  LOP3.LUT R5, R5, 0x80000000, R0, 0xf8, !PT ;  /* 0x8000000005057812 */ /* 0x000fe200078ef800 */
[----:B------:R-:W-:Y:S06]  /*4a50*/  BRA `(.L_x_61) ;  /* 0x0000000000047947 */ /* 0x000fec0003800000 */
.L_x_62:
[----:B------:R0:W1:Y:S02]  /*4a60*/  MUFU.RCP R5, R0 ;  /* 0x0000000000057308 */ /* 0x0000640000001000 */
.L_x_61:
[----:B------:R-:W-:Y:S05]  /*4a70*/  BSYNC.RECONVERGENT B1 ;  /* 0x0000000000017941 */ /* 0x000fea0003800200 */
.L_x_59:
[----:B------:R-:W-:-:S04]  /*4a80*/  IMAD.MOV.U32 R7, RZ, RZ, 0x0 ;  /* 0x00000000ff077424 */ /* 0x000fc800078e00ff */
[----:B01----:R-:W-:Y:S05]  /*4a90*/  RET.REL.NODEC R6 `(_Z21crossover_individualsPA1291_KfPA1291_iPfPS_S3_PKi) ;  /* 0xffffffb406587950 */ /* 0x003fea0003c3ffff */
.L_x_63:
        /* <DEDUP_REMOVED lines=14> */
.L_x_73:


//--------------------- .text._Z16rank_individualsPA1291_KiPA1291_KfPf --------------------------
	.section	.text._Z16rank_individualsPA1291_KiPA1291_KfPf,"ax",@progbits
	.align	128
        .global         _Z16rank_individualsPA1291_KiPA1291_KfPf
        .type           _Z16rank_individualsPA1291_KiPA1291_KfPf,@function
        .size           _Z16rank_individualsPA1291_KiPA1291_KfPf,(.L_x_74 - _Z16rank_individualsPA1291_KiPA1291_KfPf)
        .other          _Z16rank_individualsPA1291_KiPA1291_KfPf,@"STO_CUDA_ENTRY STV_DEFAULT"
_Z16rank_individualsPA1291_KiPA1291_KfPf:
.text._Z16rank_individualsPA1291_KiPA1291_KfPf:
[----:B------:R-:W-:Y:S01]  /*0000*/  LDC R1, c[0x0][0x37c] ;  /* 0x0000df00ff017b82 */ /* 0x000fe20000000800 */
[----:B------:R-:W0:Y:S07]  /*0010*/  S2R R0, SR_TID.X ;  /* 0x0000000000007919 */ /* 0x000e2e0000002100 */
[----:B------:R-:W0:Y:S01]  /*0020*/  S2UR UR4, SR_CTAID.X ;  /* 0x00000000000479c3 */ /* 0x000e220000002500 */
[----:B------:R-:W1:Y:S07]  /*0030*/  LDCU.64 UR6, c[0x0][0x358] ;  /* 0x00006b00ff0677ac */ /* 0x000e6e0008000a00 */
[----:B------:R-:W0:Y:S08]  /*0040*/  LDC R3, c[0x0][0x360] ;  /* 0x0000d800ff037b82 */ /* 0x000e300000000800 */
[----:B------:R-:W2:Y:S08]  /*0050*/  LDC.64 R12, c[0x0][0x380] ;  /* 0x0000e000ff0c7b82 */ /* 0x000eb00000000a00 */
[----:B------:R-:W3:Y:S01]  /*0060*/  LDC.64 R14, c[0x0][0x388] ;  /* 0x0000e200ff0e7b82 */ /* 0x000ee20000000a00 */
[----:B0-----:R-:W-:-:S04]  /*0070*/  IMAD R0, R3, UR4, R0 ;  /* 0x0000000403007c24 */ /* 0x001fc8000f8e0200 */
[----:B--2---:R-:W-:-:S05]  /*0080*/  IMAD.WIDE R12, R0, 0x142c, R12 ;  /* 0x0000142c000c7825 */ /* 0x004fca00078e020c */
[----:B-1----:R-:W3:Y:S04]  /*0090*/  LDG.E R2, desc[UR6][R12.64] ;  /* 0x000000060c027981 */ /* 0x002ee8000c1e1900 */
[----:B------:R-:W2:Y:S04]  /*00a0*/  LDG.E R3, desc[UR6][R12.64+0x4] ;  /* 0x000004060c037981 */ /* 0x000ea8000c1e1900 */
[----:B------:R-:W4:Y:S04]  /*00b0*/  LDG.E R7, desc[UR6][R12.64+0x8] ;  /* 0x000008060c077981 */ /* 0x000f28000c1e1900 */
[----:B------:R-:W5:Y:S04]  /*00c0*/  LDG.E R4, desc[UR6][R12.64+0xc] ;  /* 0x00000c060c047981 */ /* 0x000f68000c1e1900 */
[----:B------:R-:W5:Y:S04]  /*00d0*/  LDG.E R5, desc[UR6][R12.64+0x10] ;  /* 0x000010060c057981 */ /* 0x000f68000c1e1900 */
[----:B------:R-:W5:Y:S04]  /*00e0*/  LDG.E R9, desc[UR6][R12.64+0x14] ;  /* 0x000014060c097981 */ /* 0x000f68000c1e1900 */
[----:B------:R-:W5:Y:S04]  /*00f0*/  LDG.E R17, desc[UR6][R12.64+0x18] ;  /* 0x000018060c117981 */ /* 0x000f68000c1e1900 */
[----:B------:R-:W5:Y:S04]  /*0100*/  LDG.E R23, desc[UR6][R12.64+0x1c] ;  /* 0x00001c060c177981 */ /* 0x000f68000c1e1900 */
[----:B------:R-:W5:Y:S04]  /*0110*/  LDG.E R21, desc[UR6][R12.64+0x20] ;  /* 0x000020060c157981 */ /* 0x000f68000c1e1900 */
[----:B------:R-:W5:Y:S04]  /*0120*/  LDG.E R19, desc[UR6][R12.64+0x24] ;  /* 0x000024060c137981 */ /* 0x000f68000c1e1900 */
[----:B------:R-:W5:Y:S01]  /*0130*/  LDG.E R18, desc[UR6][R12.64+0x28] ;  /* 0x000028060c127981 */ /* 0x000f62000c1e1900 */
[----:B---3--:R-:W-:-:S04]  /*0140*/  IMAD.WIDE R28, R2, 0x142c, R14 ;  /* 0x0000142c021c7825 */ /* 0x008fc800078e020e */
[----:B--2---:R-:W-:-:S04]  /*0150*/  IMAD.WIDE R26, R3, 0x142c, R14 ;  /* 0x0000142c031a7825 */ /* 0x004fc800078e020e */
[----:B------:R-:W-:-:S04]  /*0160*/  IMAD.WIDE R28, R3, 0x4, R28 ;  /* 0x00000004031c7825 */ /* 0x000fc800078e021c */
[C---:B----4-:R-:W-:Y:S01]  /*0170*/  IMAD.WIDE R24, R7.reuse, 0x142c, R14 ;  /* 0x0000142c07187825 */ /* 0x050fe200078e020e */
[----:B------:R-:W2:Y:S03]  /*0180*/  LDG.E R3, desc[UR6][R28.64] ;  /* 0x000000061c037981 */ /* 0x000ea6000c1e1900 */
[----:B------:R-:W-:-:S04]  /*0190*/  IMAD.WIDE R26, R7, 0x4, R26 ;  /* 0x00000004071a7825 */ /* 0x000fc800078e021a */
[C---:B-----5:R-:W-:Y:S01]  /*01a0*/  IMAD.WIDE R10, R4.reuse, 0x142c, R14 ;  /* 0x0000142c040a7825 */ /* 0x060fe200078e020e */
[----:B------:R0:W3:Y:S03]  /*01b0*/  LDG.E R20, desc[UR6][R26.64] ;  /* 0x000000061a147981 */ /* 0x0000e6000c1e1900 */
[----:B------:R-:W-:-:S04]  /*01c0*/  IMAD.WIDE R24, R4, 0x4, R24 ;  /* 0x0000000404187825 */ /* 0x000fc800078e0218 */
[C---:B------:R-:W-:Y:S01]  /*01d0*/  IMAD.WIDE R6, R5.reuse, 0x142c, R14 ;  /* 0x0000142c05067825 */ /* 0x040fe200078e020e */
[----:B------:R1:W4:Y:S03]  /*01e0*/  LDG.E R22, desc[UR6][R24.64] ;  /* 0x0000000618167981 */ /* 0x000326000c1e1900 */
[----:B------:R-:W-:-:S04]  /*01f0*/  IMAD.WIDE R10, R5, 0x4, R10 ;  /* 0x00000004050a7825 */ /* 0x000fc800078e020a */
[C---:B------:R-:W-:Y:S02]  /*0200*/  IMAD.WIDE R4, R9.reuse, 0x142c, R14 ;  /* 0x0000142c09047825 */ /* 0x040fe400078e020e */
[----:B------:R-:W5:Y:S02]  /*0210*/  LDG.E R10, desc[UR6][R10.64] ;  /* 0x000000060a0a7981 */ /* 0x000f64000c1e1900 */
[----:B------:R-:W-:-:S04]  /*0220*/  IMAD.WIDE R6, R9, 0x4, R6 ;  /* 0x0000000409067825 */ /* 0x000fc800078e0206 */
[C---:B------:R-:W-:Y:S02]  /*0230*/  IMAD.WIDE R8, R17.reuse, 0x142c, R14 ;  /* 0x0000142c11087825 */ /* 0x040fe400078e020e */
[----:B------:R-:W5:Y:S02]  /*0240*/  LDG.E R6, desc[UR6][R6.64] ;  /* 0x0000000606067981 */ /* 0x000f64000c1e1900 */
[----:B------:R-:W-:-:S04]  /*0250*/  IMAD.WIDE R4, R17, 0x4, R4 ;  /* 0x0000000411047825 */ /* 0x000fc800078e0204 */
[C---:B------:R-:W-:Y:S02]  /*0260*/  IMAD.WIDE R16, R23.reuse, 0x142c, R14 ;  /* 0x0000142c17107825 */ /* 0x040fe400078e020e */
[----:B------:R-:W5:Y:S02]  /*0270*/  LDG.E R4, desc[UR6][R4.64] ;  /* 0x0000000604047981 */ /* 0x000f64000c1e1900 */
[----:B------:R-:W-:-:S04]  /*0280*/  IMAD.WIDE R8, R23, 0x4, R8 ;  /* 0x0000000417087825 */ /* 0x000fc800078e0208 */
[C---:B0-----:R-:W-:Y:S02]  /*0290*/  IMAD.WIDE R26, R21.reuse, 0x142c, R14 ;  /* 0x0000142c151a7825 */ /* 0x041fe400078e020e */
        /* <DEDUP_REMOVED lines=15> */
[----:B------:R-:W-:-:S04]  /*0390*/  FADD R3, R3, R8 ;  /* 0x0000000803037221 */ /* 0x000fc80000000000 */
[----:B------:R-:W-:Y:S01]  /*03a0*/  FADD R3, R3, R16 ;  /* 0x0000001003037221 */ /* 0x000fe20000000000 */
[----:B------:R-:W-:-:S03]  /*03b0*/  IADD3 R16, P0, PT, R12, 0x30, RZ ;  /* 0x000000300c107810 */ /* 0x000fc60007f1e0ff */
[----:B------:R-:W-:Y:S01]  /*03c0*/  FADD R3, R3, R26 ;  /* 0x0000001a03037221 */ /* 0x000fe20000000000 */
[----:B------:R-:W-:-:S03]  /*03d0*/  IADD3.X R17, PT, PT, RZ, R13, RZ, P0, !PT ;  /* 0x0000000dff117210 */ /* 0x000fc600007fe4ff */
[----:B------:R-:W-:-:S07]  /*03e0*/  FADD R20, R3, R24 ;  /* 0x0000001803147221 */ /* 0x000fce0000000000 */
.L_x_64:
[----:B------:R-:W2:Y:S01]  /*03f0*/  LDG.E R27, desc[UR6][R16.64+-0x4] ;  /* 0xfffffc06101b7981 */ /* 0x000ea2000c1e1900 */
[----:B------:R-:W-:-:S03]  /*0400*/  IMAD.WIDE R18, R18, 0x142c, R14 ;  /* 0x0000142c12127825 */ /* 0x000fc600078e020e */
[----:B------:R-:W3:Y:S04]  /*0410*/  LDG.E R5, desc[UR6][R16.64] ;  /* 0x0000000610057981 */ /* 0x000ee8000c1e1900 */
        /* <DEDUP_REMOVED lines=12> */
[----:B--2---:R-:W-:-:S05]  /*04e0*/  IMAD.WIDE R18, R27, 0x4, R18 ;  /* 0x000000041b127825 */ /* 0x004fca00078e0212 */
[----:B------:R-:W2:Y:S04]  /*04f0*/  LDG.E R3, desc[UR6][R18.64] ;  /* 0x0000000612037981 */ /* 0x000ea8000c1e1900 */
[----:B------:R-:W5:Y:S04]  /*0500*/  LDG.E R18, desc[UR6][R16.64+0x2c] ;  /* 0x00002c0610127981 */ /* 0x000f68000c1e1900 */
[----:B------:R-:W5:Y:S01]  /*0510*/  LDG.E R19, desc[UR6][R16.64+0x34] ;  /* 0x0000340610137981 */ /* 0x000f62000c1e1900 */
[----:B------:R-:W-:-:S04]  /*0520*/  IMAD.WIDE R26, R27, 0x142c, R14 ;  /* 0x0000142c1b1a7825 */ /* 0x000fc800078e020e */
[----:B---3--:R-:W-:-:S04]  /*0530*/  IMAD.WIDE R26, R5, 0x4, R26 ;  /* 0x00000004051a7825 */ /* 0x008fc800078e021a */
[----:B------:R-:W-:Y:S02]  /*0540*/  IMAD.WIDE R4, R5, 0x142c, R14 ;  /* 0x0000142c05047825 */ /* 0x000fe400078e020e */
[----:B------:R-:W3:Y:S02]  /*0550*/  LDG.E R27, desc[UR6][R26.64] ;  /* 0x000000061a1b7981 */ /* 0x000ee4000c1e1900 */
[----:B----4-:R-:W-:-:S04]  /*0560*/  IMAD.WIDE R4, R6, 0x4, R4 ;  /* 0x0000000406047825 */ /* 0x010fc800078e0204 */
[----:B--2---:R-:W-:Y:S02]  /*0570*/  FADD R20, R3, R20 ;  /* 0x0000001403147221 */ /* 0x004fe40000000000 */
[----:B------:R0:W2:Y:S02]  /*0580*/  LDG.E R3, desc[UR6][R4.64] ;  /* 0x0000000604037981 */ /* 0x0000a4000c1e1900 */
[----:B0-----:R-:W-:-:S04]  /*0590*/  IMAD.WIDE R4, R6, 0x142c, R14 ;  /* 0x0000142c06047825 */ /* 0x001fc800078e020e */
[----:B-----5:R-:W-:-:S04]  /*05a0*/  IMAD.WIDE R4, R7, 0x4, R4 ;  /* 0x0000000407047825 */ /* 0x020fc800078e0204 */
[----:B------:R-:W-:Y:S02]  /*05b0*/  IMAD.WIDE R6, R7, 0x142c, R14 ;  /* 0x0000142c07067825 */ /* 0x000fe400078e020e */
[----:B------:R-:W4:Y:S02]  /*05c0*/  LDG.E R4, desc[UR6][R4.64] ;  /* 0x0000000604047981 */ /* 0x000f24000c1e1900 */
        /* <DEDUP_REMOVED lines=31> */
[----:B------:R-:W5:Y:S04]  /*07c0*/  LDG.E R25, desc[UR6][R28.64] ;  /* 0x000000061c197981 */ /* 0x000f68000c1e1900 */
[----:B------:R-:W5:Y:S01]  /*07d0*/  LDG.E R29, desc[UR6][R16.64+0x3c] ;  /* 0x00003c06101d7981 */ /* 0x000f62000c1e1900 */
[----:B------:R-:W-:-:S04]  /*07e0*/  IMAD.WIDE R18, R19, 0x142c, R14 ;  /* 0x0000142c13127825 */ /* 0x000fc800078e020e */
[----:B------:R-:W-:-:S06]  /*07f0*/  IMAD.WIDE R18, R21, 0x4, R18 ;  /* 0x0000000415127825 */ /* 0x000fcc00078e0212 */
[----:B------:R5:W5:Y:S01]  /*0800*/  LDG.E R18, desc[UR6][R18.64] ;  /* 0x0000000612127981 */ /* 0x000b62000c1e1900 */
[----:B---3--:R-:W-:Y:S01]  /*0810*/  FADD R26, R20, R27 ;  /* 0x0000001b141a7221 */ /* 0x008fe20000000000 */
[----:B------:R-:W-:Y:S02]  /*0820*/  IMAD.WIDE R20, R21, 0x142c, R14 ;  /* 0x0000142c15147825 */ /* 0x000fe400078e020e */
[----:B------:R-:W3:Y:S02]  /*0830*/  LDG.E R27, desc[UR6][R16.64+0x40] ;  /* 0x00004006101b7981 */ /* 0x000ee4000c1e1900 */
[----:B--2---:R-:W-:Y:S02]  /*0840*/  FADD R26, R26, R3 ;  /* 0x000000031a1a7221 */ /* 0x004fe40000000000 */
[----:B------:R-:W2:Y:S02]  /*0850*/  LDG.E R3, desc[UR6][R16.64+0x44] ;  /* 0x0000440610037981 */ /* 0x000ea4000c1e1900 */
[----:B----4-:R-:W-:-:S02]  /*0860*/  FADD R26, R26, R4 ;  /* 0x000000041a1a7221 */ /* 0x010fc40000000000 */
[----:B------:R-:W4:Y:S02]  /*0870*/  LDG.E R4, desc[UR6][R16.64+0x48] ;  /* 0x0000480610047981 */ /* 0x000f24000c1e1900 */
[----:B-----5:R-:W-:Y:S02]  /*0880*/  FADD R19, R26, R5 ;  /* 0x000000051a137221 */ /* 0x020fe40000000000 */
[----:B------:R-:W5:Y:S02]  /*0890*/  LDG.E R5, desc[UR6][R16.64+0x4c] ;  /* 0x00004c0610057981 */ /* 0x000f64000c1e1900 */
[----:B------:R-:W-:Y:S02]  /*08a0*/  FADD R6, R19, R6 ;  /* 0x0000000613067221 */ /* 0x000fe40000000000 */
[----:B------:R-:W5:Y:S02]  /*08b0*/  LDG.E R19, desc[UR6][R16.64+0x50] ;  /* 0x0000500610137981 */ /* 0x000f64000c1e1900 */
[----:B------:R-:W-:-:S02]  /*08c0*/  FADD R6, R6, R7 ;  /* 0x0000000706067221 */ /* 0x000fc40000000000 */
[----:B------:R-:W5:Y:S02]  /*08d0*/  LDG.E R7, desc[UR6][R16.64+0x54] ;  /* 0x0000540610077981 */ /* 0x000f64000c1e1900 */
[----:B------:R-:W-:Y:S02]  /*08e0*/  FADD R6, R6, R8 ;  /* 0x0000000806067221 */ /* 0x000fe40000000000 */
[----:B------:R-:W5:Y:S02]  /*08f0*/  LDG.E R8, desc[UR6][R16.64+0x64] ;  /* 0x0000640610087981 */ /* 0x000f64000c1e1900 */
[----:B------:R-:W-:Y:S02]  /*0900*/  FADD R6, R6, R9 ;  /* 0x0000000906067221 */ /* 0x000fe40000000000 */
[----:B------:R-:W5:Y:S02]  /*0910*/  LDG.E R9, desc[UR6][R16.64+0x5c] ;  /* 0x00005c0610097981 */ /* 0x000f64000c1e1900 */
[----:B------:R-:W-:-:S02]  /*0920*/  FADD R10, R6, R10 ;  /* 0x0000000a060a7221 */ /* 0x000fc40000000000 */
[----:B------:R-:W5:Y:S01]  /*0930*/  LDG.E R6, desc[UR6][R16.64+0x60] ;  /* 0x0000600610067981 */ /* 0x000f62000c1e1900 */
[----:B------:R-:W-:-:S06]  /*0940*/  IMAD.WIDE R20, R29, 0x4, R20 ;  /* 0x000000041d147825 */ /* 0x000fcc00078e0214 */
[----:B------:R-:W3:Y:S04]  /*0950*/  LDG.E R20, desc[UR6][R20.64] ;  /* 0x0000000614147981 */ /* 0x000ee8000c1e1900 */
[----:B------:R-:W5:Y:S01]  /*0960*/  LDG.E R21, desc[UR6][R16.64+0x58] ;  /* 0x0000580610157981 */ /* 0x000f62000c1e1900 */
[----:B------:R-:W-:-:S04]  /*0970*/  FADD R11, R10, R11 ;  /* 0x0000000b0a0b7221 */ /* 0x000fc80000000000 */
[----:B------:R-:W-:Y:S02]  /*0980*/  FADD R10, R11, R22 ;  /* 0x000000160b0a7221 */ /* 0x000fe40000000000 */
[----:B------:R-:W5:Y:S02]  /*0990*/  LDG.E R22, desc[UR6][R16.64+0x68] ;  /* 0x0000680610167981 */ /* 0x000f64000c1e1900 */
[----:B------:R-:W-:Y:S02]  /*09a0*/  FADD R11, R10, R23 ;  /* 0x000000170a0b7221 */ /* 0x000fe40000000000 */
[----:B------:R-:W5:Y:S02]  /*09b0*/  LDG.E R23, desc[UR6][R16.64+0x6c] ;  /* 0x00006c0610177981 */ /* 0x000f64000c1e1900 */
[----:B------:R-:W-:Y:S02]  /*09c0*/  FADD R10, R11, R24 ;  /* 0x000000180b0a7221 */ /* 0x000fe40000000000 */
[----:B------:R-:W5:Y:S02]  /*09d0*/  LDG.E R24, desc[UR6][R16.64+0x70] ;  /* 0x0000700610187981 */ /* 0x000f64000c1e1900 */
[----:B------:R-:W-:-:S02]  /*09e0*/  FADD R11, R10, R25 ;  /* 0x000000190a0b7221 */ /* 0x000fc40000000000 */
[----:B------:R-:W5:Y:S02]  /*09f0*/  LDG.E R25, desc[UR6][R16.64+0x74] ;  /* 0x0000740610197981 */ /* 0x000f64000c1e1900 */
[----:B------:R-:W-:Y:S02]  /*0a00*/  FADD R11, R11, R18 ;  /* 0x000000120b0b7221 */ /* 0x000fe40000000000 */
[----:B------:R-:W5:Y:S02]  /*0a10*/  LDG.E R18, desc[UR6][R16.64+0x78] ;  /* 0x0000780610127981 */ /* 0x000f64000c1e1900 */
[----:B---3--:R-:W-:Y:S01]  /*0a20*/  FADD R20, R11, R20 ;  /* 0x000000140b147221 */ /* 0x008fe20000000000 */
[----:B------:R-:W-:-:S04]  /*0a30*/  IMAD.WIDE R10, R29, 0x142c, R14 ;  /* 0x0000142c1d0a7825 */ /* 0x000fc800078e020e */
[----:B--2---:R-:W-:-:S04]  /*0a40*/  IMAD.WIDE R28, R3, 0x142c, R14 ;  /* 0x0000142c031c7825 */ /* 0x004fc800078e020e */
[----:B------:R-:W-:-:S04]  /*0a50*/  IMAD.WIDE R10, R27, 0x4, R10 ;  /* 0x000000041b0a7825 */ /* 0x000fc800078e020a */
[----:B------:R-:W-:Y:S02]  /*0a60*/  IMAD.WIDE R26, R27, 0x142c, R14 ;  /* 0x0000142c1b1a7825 */ /* 0x000fe400078e020e */
[----:B------:R-:W2:Y:S02]  /*0a70*/  LDG.E R11, desc[UR6][R10.64] ;  /* 0x000000060a0b7981 */ /* 0x000ea4000c1e1900 */
[----:B----4-:R-:W-:-:S04]  /*0a80*/  IMAD.WIDE R28, R4, 0x4, R28 ;  /* 0x00000004041c7825 */ /* 0x010fc800078e021c */
[----:B------:R-:W-:Y:S02]  /*0a90*/  IMAD.WIDE R26, R3, 0x4, R26 ;  /* 0x00000004031a7825 */ /* 0x000fe400078e021a */
[----:B------:R0:W3:Y:S04]  /*0aa0*/  LDG.E R3, desc[UR6][R28.64] ;  /* 0x000000061c037981 */ /* 0x0000e8000c1e1900 */
[----:B------:R-:W4:Y:S01]  /*0ab0*/  LDG.E R26, desc[UR6][R26.64] ;  /* 0x000000061a1a7981 */ /* 0x000f22000c1e1900 */
[----:B0-----:R-:W-:-:S04]  /*0ac0*/  IMAD.WIDE R28, R4, 0x142c, R14 ;  /* 0x0000142c041c7825 */ /* 0x001fc800078e020e */
[----:B-----5:R-:W-:-:S04]  /*0ad0*/  IMAD.WIDE R28, R5, 0x4, R28 ;  /* 0x00000004051c7825 */ /* 0x020fc800078e021c */
[----:B------:R-:W-:Y:S02]  /*0ae0*/  IMAD.WIDE R4, R5, 0x142c, R14 ;  /* 0x0000142c05047825 */ /* 0x000fe400078e020e */
[----:B------:R-:W5:Y:S02]  /*0af0*/  LDG.E R28, desc[UR6][R28.64] ;  /* 0x000000061c1c7981 */ /* 0x000f64000c1e1900 */
[----:B------:R-:W-:-:S05]  /*0b00*/  IMAD.WIDE R4, R19, 0x4, R4 ;  /* 0x0000000413047825 */ /* 0x000fca00078e0204 */
[----:B------:R0:W5:Y:S02]  /*0b10*/  LDG.E R10, desc[UR6][R4.64] ;  /* 0x00000006040a7981 */ /* 0x000164000c1e1900 */
[----:B0-----:R-:W-:-:S04]  /*0b20*/  IMAD.WIDE R4, R19, 0x142c, R14 ;  /* 0x0000142c13047825 */ /* 0x001fc800078e020e */
        /* <DEDUP_REMOVED lines=18> */
[----:B------:R-:W-:-:S04]  /*0c50*/  IMAD.WIDE R4, R23, 0x4, R4 ;  /* 0x0000000417047825 */ /* 0x000fc800078e0204 */
[----:B------:R-:W-:Y:S01]  /*0c60*/  IMAD.WIDE R22, R23, 0x142c, R14 ;  /* 0x0000142c17167825 */ /* 0x000fe200078e020e */
[----:B------:R-:W5:Y:S03]  /*0c70*/  LDG.E R27, desc[UR6][R4.64] ;  /* 0x00000006041b7981 */ /* 0x000f66000c1e1900 */
[----:B------:R-:W-:-:S05]  /*0c80*/  IMAD.WIDE R22, R24, 0x4, R22 ;  /* 0x0000000418167825 */ /* 0x000fca00078e0216 */
[----:B------:R0:W5:Y:S02]  /*0c90*/  LDG.E R29, desc[UR6][R22.64] ;  /* 0x00000006161d7981 */ /* 0x000164000c1e1900 */
[----:B0-----:R-:W-:-:S04]  /*0ca0*/  IMAD.WIDE R22, R24, 0x142c, R14 ;  /* 0x0000142c18167825 */ /* 0x001fc800078e020e */
[----:B------:R-:W-:-:S04]  /*0cb0*/  IMAD.WIDE R22, R25, 0x4, R22 ;  /* 0x0000000419167825 */ /* 0x000fc800078e0216 */
[----:B------:R-:W-:Y:S02]  /*0cc0*/  IMAD.WIDE R24, R25, 0x142c, R14 ;  /* 0x0000142c19187825 */ /* 0x000fe400078e020e */
[----:B------:R-:W5:Y:S02]  /*0cd0*/  LDG.E R22, desc[UR6][R22.64] ;  /* 0x0000000616167981 */ /* 0x000f64000c1e1900 */
[----:B------:R-:W-:-:S06]  /*0ce0*/  IMAD.WIDE R24, R18, 0x4, R24 ;  /* 0x0000000412187825 */ /* 0x000fcc00078e0218 */
[----:B------:R-:W5:Y:S01]  /*0cf0*/  LDG.E R24, desc[UR6][R24.64] ;  /* 0x0000000618187981 */ /* 0x000f62000c1e1900 */
[----:B------:R-:W-:-:S04]  /*0d00*/  UIADD3 UR4, UPT, UPT, UR4, 0x20, URZ ;  /* 0x0000002004047890 */ /* 0x000fc8000fffe0ff */
[----:B------:R-:W-:Y:S01]  /*0d10*/  UISETP.NE.AND UP0, UPT, UR4, 0x50a, UPT ;  /* 0x0000050a0400788c */ /* 0x000fe2000bf05270 */
[----:B------:R-:W-:-:S04]  /*0d20*/  IADD3 R16, P0, PT, R16, 0x80, RZ ;  /* 0x0000008010107810 */ /* 0x000fc80007f1e0ff */
[----:B------:R-:W-:Y:S01]  /*0d30*/  IADD3.X R17, PT, PT, RZ, R17, RZ, P0, !PT ;  /* 0x00000011ff117210 */ /* 0x000fe200007fe4ff */
[----:B--2---:R-:W-:-:S04]  /*0d40*/  FADD R11, R20, R11 ;  /* 0x0000000b140b7221 */ /* 0x004fc80000000000 */
[----:B----4-:R-:W-:-:S04]  /*0d50*/  FADD R26, R11, R26 ;  /* 0x0000001a0b1a7221 */ /* 0x010fc80000000000 */
[----:B---3--:R-:W-:-:S04]  /*0d60*/  FADD R3, R26, R3 ;  /* 0x000000031a037221 */ /* 0x008fc80000000000 */
        /* <DEDUP_REMOVED lines=11> */
[----:B------:R-:W-:Y:S01]  /*0e20*/  FADD R20, R3, R24 ;  /* 0x0000001803147221 */ /* 0x000fe20000000000 */
[----:B------:R-:W-:Y:S06]  /*0e30*/  BRA.U UP0, `(.L_x_64) ;  /* 0xfffffff5006c7547 */ /* 0x000fec000b83ffff */
[----:B------:R-:W2:Y:S02]  /*0e40*/  LDG.E R13, desc[UR6][R12.64+0x1428] ;  /* 0x001428060c0d7981 */ /* 0x000ea4000c1e1900 */
[----:B--2---:R-:W-:-:S04]  /*0e50*/  IMAD.WIDE R14, R13, 0x142c, R14 ;  /* 0x0000142c0d0e7825 */ /* 0x004fc800078e020e */
[----:B------:R-:W-:-:S06]  /*0e60*/  IMAD.WIDE R14, R2, 0x4, R14 ;  /* 0x00000004020e7825 */ /* 0x000fcc00078e020e */
[----:B------:R-:W2:Y:S01]  /*0e70*/  LDG.E R15, desc[UR6][R14.64] ;  /* 0x000000060e0f7981 */ /* 0x000ea2000c1e1900 */
[----:B------:R-:W-:Y:S01]  /*0e80*/  BSSY.RECONVERGENT B0, `(.L_x_65) ;  /* 0x000000e000007945 */ /* 0x000fe20003800200 */
[----:B--2---:R-:W-:-:S05]  /*0e90*/  FADD R5, R20, R15 ;  /* 0x0000000f14057221 */ /* 0x004fca0000000000 */
[----:B------:R-:W-:-:S04]  /*0ea0*/  IADD3 R2, PT, PT, R5, 0x1800000, RZ ;  /* 0x0180000005027810 */ /* 0x000fc80007ffe0ff */
[----:B------:R-:W-:-:S04]  /*0eb0*/  LOP3.LUT R2, R2, 0x7f800000, RZ, 0xc0, !PT ;  /* 0x7f80000002027812 */ /* 0x000fc800078ec0ff */
[----:B------:R-:W-:-:S13]  /*0ec0*/  ISETP.GT.U32.AND P0, PT, R2, 0x1ffffff, PT ;  /* 0x01ffffff0200780c */ /* 0x000fda0003f04070 */
[----:B------:R-:W-:Y:S05]  /*0ed0*/  @P0 BRA `(.L_x_66) ;  /* 0x0000000000100947 */ /* 0x000fea0003800000 */
[----:B------:R-:W-:-:S07]  /*0ee0*/  MOV R4, 0xf00 ;  /* 0x00000f0000047802 */ /* 0x000fce0000000f00 */
[----:B------:R-:W-:Y:S05]  /*0ef0*/  CALL.REL.NOINC `($__internal_1_$__cuda_sm20_rcp_rn_f32_slowpath) ;  /* 0x0000000000347944 */ /* 0x000fea0003c00000 */
[----:B------:R-:W-:Y:S01]  /*0f00*/  MOV R4, R2 ;  /* 0x0000000200047202 */ /* 0x000fe20000000f00 */
[----:B------:R-:W-:Y:S06]  /*0f10*/  BRA `(.L_x_67) ;  /* 0x0000000000107947 */ /* 0x000fec0003800000 */
.L_x_66:
[----:B------:R-:W0:Y:S02]  /*0f20*/  MUFU.RCP R4, R5 ;  /* 0x0000000500047308 */ /* 0x000e240000001000 */
[----:B0-----:R-:W-:-:S04]  /*0f30*/  FFMA R2, R5, R4, -1 ;  /* 0xbf80000005027423 */ /* 0x001fc80000000004 */
[----:B------:R-:W-:-:S04]  /*0f40*/  FADD.FTZ R3, -R2, -RZ ;  /* 0x800000ff02037221 */ /* 0x000fc80000010100 */
[----:B------:R-:W-:-:S07]  /*0f50*/  FFMA R4, R4, R3, R4 ;  /* 0x0000000304047223 */ /* 0x000fce0000000004 */
.L_x_67:
[----:B------:R-:W-:Y:S05]  /*0f60*/  BSYNC.RECONVERGENT B0 ;  /* 0x0000000000007941 */ /* 0x000fea0003800200 */
.L_x_65:
[----:B------:R-:W0:Y:S01]  /*0f70*/  LDC.64 R2, c[0x0][0x390] ;  /* 0x0000e400ff027b82 */ /* 0x000e220000000a00 */
[----:B------:R-:W-:-:S04]  /*0f80*/  FMUL R4, R4, R4 ;  /* 0x0000000404047220 */ /* 0x000fc80000400000 */
[----:B------:R-:W-:Y:S01]  /*0f90*/  FMUL R5, R4, R4 ;  /* 0x0000000404057220 */ /* 0x000fe20000400000 */
[----:B0-----:R-:W-:-:S05]  /*0fa0*/  IMAD.WIDE R2, R0, 0x4, R2 ;  /* 0x0000000400027825 */ /* 0x001fca00078e0202 */
[----:B------:R-:W-:Y:S01]  /*0fb0*/  STG.E desc[UR6][R2.64], R5 ;  /* 0x0000000502007986 */ /* 0x000fe2000c101906 */
[----:B------:R-:W-:Y:S05]  /*0fc0*/  EXIT ;  /* 0x000000000000794d */ /* 0x000fea0003800000 */
        .weak           $__internal_1_$__cuda_sm20_rcp_rn_f32_slowpath
        .type           $__internal_1_$__cuda_sm20_rcp_rn_f32_slowpath,@function
        .size           $__internal_1_$__cuda_sm20_rcp_rn_f32_slowpath,(.L_x_74 - $__internal_1_$__cuda_sm20_rcp_rn_f32_slowpath)
$__internal_1_$__cuda_sm20_rcp_rn_f32_slowpath:
[----:B------:R-:W-:Y:S01]  /*0fd0*/  SHF.L.U32 R2, R5, 0x1, RZ ;  /* 0x0000000105027819 */ /* 0x000fe200000006ff */
[----:B------:R-:W-:Y:S03]  /*0fe0*/  BSSY.RECONVERGENT B1, `(.L_x_68) ;  /* 0x0000031000017945 */ /* 0x000fe60003800200 */
[----:B------:R-:W-:Y:S02]  /*0ff0*/  SHF.R.U32.HI R9, RZ, 0x18, R2 ;  /* 0x00000018ff097819 */ /* 0x000fe40000011602 */
[----:B------:R-:W-:Y:S02]  /*1000*/  MOV R2, R5 ;  /* 0x0000000500027202 */ /* 0x000fe40000000f00 */
[----:B------:R-:W-:-:S13]  /*1010*/  ISETP.NE.U32.AND P0, PT, R9, RZ, PT ;  /* 0x000000ff0900720c */ /* 0x000fda0003f05070 */
[----:B------:R-:W-:Y:S05]  /*1020*/  @P0 BRA `(.L_x_69) ;  /* 0x0000000000280947 */ /* 0x000fea0003800000 */
[----:B------:R-:W-:-:S04]  /*1030*/  SHF.L.U32 R3, R2, 0x1, RZ ;  /* 0x0000000102037819 */ /* 0x000fc800000006ff */
        /* <DEDUP_REMOVED lines=9> */
.L_x_69:
[----:B------:R-:W-:-:S04]  /*10d0*/  IADD3 R11, PT, PT, R9, -0xfd, RZ ;  /* 0xffffff03090b7810 */ /* 0x000fc80007ffe0ff */
[----:B------:R-:W-:-:S13]  /*10e0*/  ISETP.GT.U32.AND P0, PT, R11, 0x1, PT ;  /* 0x000000010b00780c */ /* 0x000fda0003f04070 */
[----:B------:R-:W-:Y:S05]  /*10f0*/  @P0 BRA `(.L_x_71) ;  /* 0x0000000000780947 */ /* 0x000fea0003800000 */
[----:B------:R-:W-:Y:S01]  /*1100*/  LOP3.LUT R3, R2, 0x7fffff, RZ, 0xc0, !PT ;  /* 0x007fffff02037812 */ /* 0x000fe200078ec0ff */
[----:B------:R-:W-:-:S03]  /*1110*/  HFMA2 R8, -RZ, RZ, 0, 1.78813934326171875e-07 ;  /* 0x00000003ff087431 */ /* 0x000fc600000001ff */
[----:B------:R-:W-:-:S04]  /*1120*/  LOP3.LUT R3, R3, 0x3f800000, RZ, 0xfc, !PT ;  /* 0x3f80000003037812 */ /* 0x000fc800078efcff */
[----:B------:R-:W0:Y:S01]  /*1130*/  MUFU.RCP R6, R3 ;  /* 0x0000000300067308 */ /* 0x000e220000001000 */
[----:B------:R-:W-:Y:S01]  /*1140*/  SHF.L.U32 R8, R8, R11, RZ ;  /* 0x0000000b08087219 */ /* 0x000fe200000006ff */
        /* <DEDUP_REMOVED lines=8> */
[----:B------:R-:W-:Y:S02]  /*11d0*/  LOP3.LUT R8, R8, R5, RZ, 0xc0, !PT ;  /* 0x0000000508087212 */ /* 0x000fe400078ec0ff */
[----:B------:R-:W-:-:S02]  /*11e0*/  IADD3 R6, PT, PT, -R6, RZ, RZ ;  /* 0x000000ff06067210 */ /* 0x000fc40007ffe1ff */
[-C--:B------:R-:W-:Y:S02]  /*11f0*/  SHF.R.U32.HI R8, RZ, R11.reuse, R8 ;  /* 0x0000000bff087219 */ /* 0x080fe40000011608 */
[----:B------:R-:W-:Y:S02]  /*1200*/  LOP3.LUT P1, RZ, R6, R11, R5, 0xf8, !PT ;  /* 0x0000000b06ff7212 */ /* 0x000fe4000782f805 */
[C---:B------:R-:W-:Y:S02]  /*1210*/  LOP3.LUT P0, RZ, R8.reuse, 0x1, RZ, 0xc0, !PT ;  /* 0x0000000108ff7812 */ /* 0x040fe4000780c0ff */
[----:B------:R-:W-:Y:S02]  /*1220*/  LOP3.LUT P2, RZ, R8, 0x2, RZ, 0xc0, !PT ;  /* 0x0000000208ff7812 */ /* 0x000fe4000784c0ff */
[----:B------:R-:W-:Y:S02]  /*1230*/  IADD3 R6, PT, PT, R9, -0xfc, RZ ;  /* 0xffffff0409067810 */ /* 0x000fe40007ffe0ff */
[----:B------:R-:W-:-:S02]  /*1240*/  PLOP3.LUT P0, PT, P0, P1, P2, 0xe0, 0x0 ;  /* 0x000000000000781c */ /* 0x000fc40000703c20 */
[----:B------:R-:W-:Y:S02]  /*1250*/  LOP3.LUT P1, RZ, R2, 0x7fffff, RZ, 0xc0, !PT ;  /* 0x007fffff02ff7812 */ /* 0x000fe4000782c0ff */
[----:B------:R-:W-:Y:S02]  /*1260*/  SEL R3, RZ, 0x1, !P0 ;  /* 0x00000001ff037807 */ /* 0x000fe40004000000 */
[----:B------:R-:W-:Y:S02]  /*1270*/  SHF.R.U32.HI R5, RZ, R6, R5 ;  /* 0x00000006ff057219 */ /* 0x000fe40000011605 */
[----:B------:R-:W-:-:S04]  /*1280*/  IADD3 R3, PT, PT, -R3, RZ, RZ ;  /* 0x000000ff03037210 */ /* 0x000fc80007ffe1ff */
[----:B------:R-:W-:-:S13]  /*1290*/  ISETP.GE.AND P0, PT, R3, RZ, PT ;  /* 0x000000ff0300720c */ /* 0x000fda0003f06270 */
[----:B------:R-:W-:-:S04]  /*12a0*/  @!P0 IADD3 R5, PT, PT, R5, 0x1, RZ ;  /* 0x0000000105058810 */ /* 0x000fc80007ffe0ff */
[----:B------:R-:W-:-:S04]  /*12b0*/  @!P1 SHF.L.U32 R5, R5, 0x1, RZ ;  /* 0x0000000105059819 */ /* 0x000fc800000006ff */
[----:B------:R-:W-:Y:S01]  /*12c0*/  LOP3.LUT R5, R5, 0x80000000, R2, 0xf8, !PT ;  /* 0x8000000005057812 */ /* 0x000fe200078ef802 */
[----:B------:R-:W-:Y:S06]  /*12d0*/  BRA `(.L_x_70) ;  /* 0x0000000000047947 */ /* 0x000fec0003800000 */
.L_x_71:
[----:B------:R0:W1:Y:S02]  /*12e0*/  MUFU.RCP R5, R2 ;  /* 0x0000000200057308 */ /* 0x0000640000001000 */
.L_x_70:
[----:B------:R-:W-:Y:S05]  /*12f0*/  BSYNC.RECONVERGENT B1 ;  /* 0x0000000000017941 */ /* 0x000fea0003800200 */
.L_x_68:
[----:B01----:R-:W-:Y:S01]  /*1300*/  MOV R2, R5 ;  /* 0x0000000500027202 */ /* 0x003fe20000000f00 */
[----:B------:R-:W-:-:S04]  /*1310*/  HFMA2 R5, -RZ, RZ, 0, 0 ;  /* 0x00000000ff057431 */ /* 0x000fc800000001ff */
[----:B------:R-:W-:Y:S05]  /*1320*/  RET.REL.NODEC R4 `(_Z16rank_individualsPA1291_KiPA1291_KfPf) ;  /* 0xffffffec04347950 */ /* 0x000fea0003c3ffff */
.L_x_72:
        /* <DEDUP_REMOVED lines=13> */
.L_x_74:


//--------------------- .nv.global.init           --------------------------
	.section	.nv.global.init,"aw",@progbits
	.align	4
.nv.global.init:
	.type		mrg32k3aM1SubSeq,@object
	.size		mrg32k3aM1SubSeq,(mrg32k3aM2SubSeq - mrg32k3aM1SubSeq)
mrg32k3aM1SubSeq:
        /*0000*/ 	.byte	0x0b, 0xcc, 0xee, 0x04, 0x73, 0x29, 0x8b, 0x6f, 0xf6, 0x53, 0x03, 0xf6, 0x23, 0xf6, 0xea, 0xda
        /* <DEDUP_REMOVED lines=125> */
	.type		mrg32k3aM2SubSeq,@object
	.size		mrg32k3aM2SubSeq,(mrg32k3aM1 - mrg32k3aM2SubSeq)
mrg32k3aM2SubSeq:
        /* <DEDUP_REMOVED lines=126> */
	.type		mrg32k3aM1,@object
	.size		mrg32k3aM1,(mrg32k3aM1Seq - mrg32k3aM1)
mrg32k3aM1:
        /* <DEDUP_REMOVED lines=144> */
	.type		mrg32k3aM1Seq,@object
	.size		mrg32k3aM1Seq,(mrg32k3aM2 - mrg32k3aM1Seq)
mrg32k3aM1Seq:
        /* <DEDUP_REMOVED lines=144> */
	.type		mrg32k3aM2,@object
	.size		mrg32k3aM2,(mrg32k3aM2Seq - mrg32k3aM2)
mrg32k3aM2:
        /* <DEDUP_REMOVED lines=144> */
	.type		mrg32k3aM2Seq,@object
	.size		mrg32k3aM2Seq,(precalc_xorwow_matrix - mrg32k3aM2Seq)
mrg32k3aM2Seq:
        /* <DEDUP_REMOVED lines=144> */
	.type		precalc_xorwow_matrix,@object
	.size		precalc_xorwow_matrix,(precalc_xorwow_offset_matrix - precalc_xorwow_matrix)
precalc_xorwow_matrix:
        /* <DEDUP_REMOVED lines=6400> */
	.type		precalc_xorwow_offset_matrix,@object
	.size		precalc_xorwow_offset_matrix,($str$4 - precalc_xorwow_offset_matrix)
precalc_xorwow_offset_matrix:
        /* <DEDUP_REMOVED lines=6400> */
	.type		$str$4,@object
	.size		$str$4,($str - $str$4)
$str$4:
        /*353c0*/ 	.byte	0x25, 0x73, 0x0a, 0x00
	.type		$str,@object
	.size		$str,(.L_54 - $str)
$str:
        /*353c4*/ 	.byte	0x74, 0x65, 0x6d, 0x70, 0x6f, 0x72, 0x61, 0x72, 0x79, 0x5f, 0x62, 0x75, 0x66, 0x66, 0x65, 0x72
        /*353d4*/ 	.byte	0x3a, 0x3a, 0x61, 0x6c, 0x6c, 0x6f, 0x63, 0x61, 0x74, 0x65, 0x3a, 0x20, 0x67, 0x65, 0x74, 0x5f
        /*353e4*/ 	.byte	0x74, 0x65, 0x6d, 0x70, 0x6f, 0x72, 0x61, 0x72, 0x79, 0x5f, 0x62, 0x75, 0x66, 0x66, 0x65, 0x72
        /*353f4*/ 	.byte	0x20, 0x66, 0x61, 0x69, 0x6c, 0x65, 0x64, 0x00
.L_54:


//--------------------- .nv.shared.reserved.0     --------------------------
	.section	.nv.shared.reserved.0,"aw",@nobits
	.weak		__nv_reservedSMEM_offset_0_alias
	.size		__nv_reservedSMEM_offset_0_alias, 0, 64
	.other		__nv_reservedSMEM_offset_0_alias,@"STO_CUDA_RESERVED_SHARED STV_DEFAULT"
__nv_reservedSMEM_offset_0_alias:
	.zero		0
	.zero		64


//--------------------- .nv.global                --------------------------
	.section	.nv.global,"aw",@nobits
.nv.global:
	.type		_ZN34_INTERNAL_61f76e39_4_k_cu_52892eb46thrust24THRUST_300001_SM_1000_NS12placeholders2_8E,@object
	.size		_ZN34_INTERNAL_61f76e39_4_k_cu_52892eb46thrust24THRUST_300001_SM_1000_NS12placeholders2_8E,(_ZN34_INTERNAL_61f76e39_4_k_cu_52892eb44cuda3std3__436_GLOBAL__N__61f76e39_4_k_cu_52892eb46ignoreE - _ZN34_INTERNAL_61f76e39_4_k_cu_52892eb46thrust24THRUST_300001_SM_1000_NS12placeholders2_8E)
_ZN34_INTERNAL_61f76e39_4_k_cu_52892eb46thrust24THRUST_300001_SM_1000_NS12placeholders2_8E:
	.zero		1
	.type		_ZN34_INTERNAL_61f76e39_4_k_cu_52892eb44cuda3std3__436_GLOBAL__N__61f76e39_4_k_cu_52892eb46ignoreE,@object
	.size		_ZN34_INTERNAL_61f76e39_4_k_cu_52892eb44cuda3std3__436_GLOBAL__N__61f76e39_4_k_cu_52892eb46ignoreE,(_ZN34_INTERNAL_61f76e39_4_k_cu_52892eb44cuda3std6ranges3__45__cpo4dataE - _ZN34_INTERNAL_61f76e39_4_k_cu_52892eb44cuda3std3__436_GLOBAL__N__61f76e39_4_k_cu_52892eb46ignoreE)
_ZN34_INTERNAL_61f76e39_4_k_cu_52892eb44cuda3std3__436_GLOBAL__N__61f76e39_4_k_cu_52892eb46ignoreE:
	.zero		1
	.type		_ZN34_INTERNAL_61f76e39_4_k_cu_52892eb44cuda3std6ranges3__45__cpo4dataE,@object
	.size		_ZN34_INTERNAL_61f76e39_4_k_cu_52892eb44cuda3std6ranges3__45__cpo4dataE,(_ZN34_INTERNAL_61f76e39_4_k_cu_52892eb46thrust24THRUST_300001_SM_1000_NS6system3cpp3parE - _ZN34_INTERNAL_61f76e39_4_k_cu_52892eb44cuda3std6ranges3__45__cpo4dataE)
_ZN34_INTERNAL_61f76e39_4_k_cu_52892eb44cuda3std6ranges3__45__cpo4dataE:
	.zero		1
	.type		_ZN34_INTERNAL_61f76e39_4_k_cu_52892eb46thrust24THRUST_300001_SM_1000_NS6system3cpp3parE,@object
	.size		_ZN34_INTERNAL_61f76e39_4_k_cu_52892eb46thrust24THRUST_300001_SM_1000_NS6system3cpp3parE,(_ZN34_INTERNAL_61f76e39_4_k_cu_52892eb44cuda3std3__45__cpo5beginE - _ZN34_INTERNAL_61f76e39_4_k_cu_52892eb46thrust24THRUST_300001_SM_1000_NS6system3cpp3parE)
_ZN34_INTERNAL_61f76e39_4_k_cu_52892eb46thrust24THRUST_300001_SM_1000_NS6system3cpp3parE:
	.zero		1
	.type		_ZN34_INTERNAL_61f76e39_4_k_cu_52892eb44cuda3std3__45__cpo5beginE,@object
	.size		_ZN34_INTERNAL_61f76e39_4_k_cu_52892eb44cuda3std3__45__cpo5beginE,(_ZN34_INTERNAL_61f76e39_4_k_cu_52892eb44cuda3std6ranges3__45__cpo5beginE - _ZN34_INTERNAL_61f76e39_4_k_cu_52892eb44cuda3std3__45__cpo5beginE)
_ZN34_INTERNAL_61f76e39_4_k_cu_52892eb44cuda3std3__45__cpo5beginE:
	.zero		1
	.type		_ZN34_INTERNAL_61f76e39_4_k_cu_52892eb44cuda3std6ranges3__45__cpo5beginE,@object
	.size		_ZN34_INTERNAL_61f76e39_4_k_cu_52892eb44cuda3std6ranges3__45__cpo5beginE,(_ZN34_INTERNAL_61f76e39_4_k_cu_52892eb46thrust24THRUST_300001_SM_1000_NS6deviceE - _ZN34_INTERNAL_61f76e39_4_k_cu_52892eb44cuda3std6ranges3__45__cpo5beginE)
_ZN34_INTERNAL_61f76e39_4_k_cu_52892eb44cuda3std6ranges3__45__cpo5beginE:
	.zero		1
	.type		_ZN34_INTERNAL_61f76e39_4_k_cu_52892eb46thrust24THRUST_300001_SM_1000_NS6deviceE,@object
	.size		_ZN34_INTERNAL_61f76e39_4_k_cu_52892eb46thrust24THRUST_300001_SM_1000_NS6deviceE,(_ZN34_INTERNAL_61f76e39_4_k_cu_52892eb44cuda3std3__47nulloptE - _ZN34_INTERNAL_61f76e39_4_k_cu_52892eb46thrust24THRUST_300001_SM_1000_NS6deviceE)
_ZN34_INTERNAL_61f76e39_4_k_cu_52892eb46thrust24THRUST_300001_SM_1000_NS6deviceE:
	.zero		1
	.type		_ZN34_INTERNAL_61f76e39_4_k_cu_52892eb44cuda3std3__47nulloptE,@object
	.size		_ZN34_INTERNAL_61f76e39_4_k_cu_52892eb44cuda3std3__47nulloptE,(_ZN34_INTERNAL_61f76e39_4_k_cu_52892eb44cuda3std6ranges3__45__cpo8distanceE - _ZN34_INTERNAL_61f76e39_4_k_cu_52892eb44cuda3std3__47nulloptE)
_ZN34_INTERNAL_61f76e39_4_k_cu_52892eb44cuda3std3__47nulloptE:
	.zero		1
	.type		_ZN34_INTERNAL_61f76e39_4_k_cu_52892eb44cuda3std6ranges3__45__cpo8distanceE,@object
	.size		_ZN34_INTERNAL_61f76e39_4_k_cu_52892eb44cuda3std6ranges3__45__cpo8distanceE,(_ZN34_INTERNAL_61f76e39_4_k_cu_52892eb46thrust24THRUST_300001_SM_1000_NS12placeholders2_4E - _ZN34_INTERNAL_61f76e39_4_k_cu_52892eb44cuda3std6ranges3__45__cpo8distanceE)
_ZN34_INTERNAL_61f76e39_4_k_cu_52892eb44cuda3std6ranges3__45__cpo8distanceE:
	.zero		1
	.type		_ZN34_INTERNAL_61f76e39_4_k_cu_52892eb46thrust24THRUST_300001_SM_1000_NS12placeholders2_4E,@object
	.size		_ZN34_INTERNAL_61f76e39_4_k_cu_52892eb46thrust24THRUST_300001_SM_1000_NS12placeholders2_4E,(_ZN34_INTERNAL_61f76e39_4_k_cu_52892eb44cuda3std3__45__cpo6rbeginE - _ZN34_INTERNAL_61f76e39_4_k_cu_52892eb46thrust24THRUST_300001_SM_1000_NS12placeholders2_4E)
_ZN34_INTERNAL_61f76e39_4_k_cu_52892eb46thrust24THRUST_300001_SM_1000_NS12placeholders2_4E:
	.zero		1
	.type		_ZN34_INTERNAL_61f76e39_4_k_cu_52892eb44cuda3std3__45__cpo6rbeginE,@object
	.size		_ZN34_INTERNAL_61f76e39_4_k_cu_52892eb44cuda3std3__45__cpo6rbeginE,(_ZN34_INTERNAL_61f76e39_4_k_cu_52892eb44cuda3std6ranges3__45__cpo7advanceE - _ZN34_INTERNAL_61f76e39_4_k_cu_52892eb44cuda3std3__45__cpo6rbeginE)
_ZN34_INTERNAL_61f76e39_4_k_cu_52892eb44cuda3std3__45__cpo6rbeginE:
	.zero		1
	.type		_ZN34_INTERNAL_61f76e39_4_k_cu_52892eb44cuda3std6ranges3__45__cpo7advanceE,@object
	.size		_ZN34_INTERNAL_61f76e39_4_k_cu_52892eb44cuda3std6ranges3__45__cpo7advanceE,(_ZN34_INTERNAL_61f76e39_4_k_cu_52892eb46thrust24THRUST_300001_SM_1000_NS12placeholders3_10E - _ZN34_INTERNAL_61f76e39_4_k_cu_52892eb44cuda3std6ranges3__45__cpo7advanceE)
_ZN34_INTERNAL_61f76e39_4_k_cu_52892eb44cuda3std6ranges3__45__cpo7advanceE:
	.zero		1
	.type		_ZN34_INTERNAL_61f76e39_4_k_cu_52892eb46thrust24THRUST_300001_SM_1000_NS12placeholders3_10E,@object
	.size		_ZN34_INTERNAL_61f76e39_4_k_cu_52892eb46thrust24THRUST_300001_SM_1000_NS12placeholders3_10E,(_ZN34_INTERNAL_61f76e39_4_k_cu_52892eb44cuda3std3__48in_placeE - _ZN34_INTERNAL_61f76e39_4_k_cu_52892eb46thrust24THRUST_300001_SM_1000_NS12placeholders3_10E)
_ZN34_INTERNAL_61f76e39_4_k_cu_52892eb46thrust24THRUST_300001_SM_1000_NS12placeholders3_10E:
	.zero		1
	.type		_ZN34_INTERNAL_61f76e39_4_k_cu_52892eb44cuda3std3__48in_placeE,@object
	.size		_ZN34_INTERNAL_61f76e39_4_k_cu_52892eb44cuda3std3__48in_placeE,(_ZN34_INTERNAL_61f76e39_4_k_cu_52892eb44cuda3std6ranges3__45__cpo4sizeE - _ZN34_INTERNAL_61f76e39_4_k_cu_52892eb44cuda3std3__48in_placeE)
_ZN34_INTERNAL_61f76e39_4_k_cu_52892eb44cuda3std3__48in_placeE:
	.zero		1
	.type		_ZN34_INTERNAL_61f76e39_4_k_cu_52892eb44cuda3std6ranges3__45__cpo4sizeE,@object
	.size		_ZN34_INTERNAL_61f76e39_4_k_cu_52892eb44cuda3std6ranges3__45__cpo4sizeE,(_ZN34_INTERNAL_61f76e39_4_k_cu_52892eb46thrust24THRUST_300001_SM_1000_NS12placeholders2_2E - _ZN34_INTERNAL_61f76e39_4_k_cu_52892eb44cuda3std6ranges3__45__cpo4sizeE)
_ZN34_INTERNAL_61f76e39_4_k_cu_52892eb44cuda3std6ranges3__45__cpo4sizeE:
	.zero		1
	.type		_ZN34_INTERNAL_61f76e39_4_k_cu_52892eb46thrust24THRUST_300001_SM_1000_NS12placeholders2_2E,@object
	.size		_ZN34_INTERNAL_61f76e39_4_k_cu_52892eb46thrust24THRUST_300001_SM_1000_NS12placeholders2_2E,(_ZN34_INTERNAL_61f76e39_4_k_cu_52892eb44cuda3std3__45__cpo6cbeginE - _ZN34_INTERNAL_61f76e39_4_k_cu_52892eb46thrust24THRUST_300001_SM_1000_NS12placeholders2_2E)
_ZN34_INTERNAL_61f76e39_4_k_cu_52892eb46thrust24THRUST_300001_SM_1000_NS12placeholders2_2E:
	.zero		1
	.type		_ZN34_INTERNAL_61f76e39_4_k_cu_52892eb44cuda3std3__45__cpo6cbeginE,@object
	.size		_ZN34_INTERNAL_61f76e39_4_k_cu_52892eb44cuda3std3__45__cpo6cbeginE,(_ZN34_INTERNAL_61f76e39_4_k_cu_52892eb44cuda3std6ranges3__45__cpo6cbeginE - _ZN34_INTERNAL_61f76e39_4_k_cu_52892eb44cuda3std3__45__cpo6cbeginE)
_ZN34_INTERNAL_61f76e39_4_k_cu_52892eb44cuda3std3__45__cpo6cbeginE:
	.zero		1
	.type		_ZN34_INTERNAL_61f76e39_4_k_cu_52892eb44cuda3std6ranges3__45__cpo6cbeginE,@object
	.size		_ZN34_INTERNAL_61f76e39_4_k_cu_52892eb44cuda3std6ranges3__45__cpo6cbeginE,(_ZN34_INTERNAL_61f76e39_4_k_cu_52892eb46thrust24THRUST_300001_SM_1000_NS12placeholders2_6E - _ZN34_INTERNAL_61f76e39_4_k_cu_52892eb44cuda3std6ranges3__45__cpo6cbeginE)
_ZN34_INTERNAL_61f76e39_4_k_cu_52892eb44cuda3std6ranges3__45__cpo6cbeginE:
	.zero		1
	.type		_ZN34_INTERNAL_61f76e39_4_k_cu_52892eb46thrust24THRUST_300001_SM_1000_NS12placeholders2_6E,@object
	.size		_ZN34_INTERNAL_61f76e39_4_k_cu_52892eb46thrust24THRUST_300001_SM_1000_NS12placeholders2_6E,(_ZN34_INTERNAL_61f76e39_4_k_cu_52892eb44cuda3std3__45__cpo7crbeginE - _ZN34_INTERNAL_61f76e39_4_k_cu_52892eb46thrust24THRUST_300001_SM_1000_NS12placeholders2_6E)
_ZN34_INTERNAL_61f76e39_4_k_cu_52892eb46thrust24THRUST_300001_SM_1000_NS12placeholders2_6E:
	.zero		1
	.type		_ZN34_INTERNAL_61f76e39_4_k_cu_52892eb44cuda3std3__45__cpo7crbeginE,@object
	.size		_ZN34_INTERNAL_61f76e39_4_k_cu_52892eb44cuda3std3__45__cpo7crbeginE,(_ZN34_INTERNAL_61f76e39_4_k_cu_52892eb44cuda3std6ranges3__45__cpo4nextE - _ZN34_INTERNAL_61f76e39_4_k_cu_52892eb44cuda3std3__45__cpo7crbeginE)
_ZN34_INTERNAL_61f76e39_4_k_cu_52892eb44cuda3std3__45__cpo7crbeginE:
	.zero		1
	.type		_ZN34_INTERNAL_61f76e39_4_k_cu_52892eb44cuda3std6ranges3__45__cpo4nextE,@object
	.size		_ZN34_INTERNAL_61f76e39_4_k_cu_52892eb44cuda3std6ranges3__45__cpo4nextE,(_ZN34_INTERNAL_61f76e39_4_k_cu_52892eb44cuda3std6ranges3__45__cpo4swapE - _ZN34_INTERNAL_61f76e39_4_k_cu_52892eb44cuda3std6ranges3__45__cpo4nextE)
_ZN34_INTERNAL_61f76e39_4_k_cu_52892eb44cuda3std6ranges3__45__cpo4nextE:
	.zero		1
	.type		_ZN34_INTERNAL_61f76e39_4_k_cu_52892eb44cuda3std6ranges3__45__cpo4swapE,@object
	.size		_ZN34_INTERNAL_61f76e39_4_k_cu_52892eb44cuda3std6ranges3__45__cpo4swapE,(_ZN34_INTERNAL_61f76e39_4_k_cu_52892eb46thrust24THRUST_300001_SM_1000_NS8cuda_cub10par_nosyncE - _ZN34_INTERNAL_61f76e39_4_k_cu_52892eb44cuda3std6ranges3__45__cpo4swapE)
_ZN34_INTERNAL_61f76e39_4_k_cu_52892eb44cuda3std6ranges3__45__cpo4swapE:
	.zero		1
	.type		_ZN34_INTERNAL_61f76e39_4_k_cu_52892eb46thrust24THRUST_300001_SM_1000_NS8cuda_cub10par_nosyncE,@object
	.size		_ZN34_INTERNAL_61f76e39_4_k_cu_52892eb46thrust24THRUST_300001_SM_1000_NS8cuda_cub10par_nosyncE,(_ZN34_INTERNAL_61f76e39_4_k_cu_52892eb46thrust24THRUST_300001_SM_1000_NS3seqE - _ZN34_INTERNAL_61f76e39_4_k_cu_52892eb46thrust24THRUST_300001_SM_1000_NS8cuda_cub10par_nosyncE)
_ZN34_INTERNAL_61f76e39_4_k_cu_52892eb46thrust24THRUST_300001_SM_1000_NS8cuda_cub10par_nosyncE:
	.zero		1
	.type		_ZN34_INTERNAL_61f76e39_4_k_cu_52892eb46thrust24THRUST_300001_SM_1000_NS3seqE,@object
	.size		_ZN34_INTERNAL_61f76e39_4_k_cu_52892eb46thrust24THRUST_300001_SM_1000_NS3seqE,(_ZN34_INTERNAL_61f76e39_4_k_cu_52892eb44cuda3std3__420unreachable_sentinelE - _ZN34_INTERNAL_61f76e39_4_k_cu_52892eb46thrust24THRUST_300001_SM_1000_NS3seqE)
_ZN34_INTERNAL_61f76e39_4_k_cu_52892eb46thrust24THRUST_300001_SM_1000_NS3seqE:
	.zero		1
	.type		_ZN34_INTERNAL_61f76e39_4_k_cu_52892eb44cuda3std3__420unreachable_sentinelE,@object
	.size		_ZN34_INTERNAL_61f76e39_4_k_cu_52892eb44cuda3std3__420unreachable_sentinelE,(_ZN34_INTERNAL_61f76e39_4_k_cu_52892eb44cuda3std6ranges3__45__cpo5ssizeE - _ZN34_INTERNAL_61f76e39_4_k_cu_52892eb44cuda3std3__420unreachable_sentinelE)
_ZN34_INTERNAL_61f76e39_4_k_cu_52892eb44cuda3std3__420unreachable_sentinelE:
	.zero		1
	.type		_ZN34_INTERNAL_61f76e39_4_k_cu_52892eb44cuda3std6ranges3__45__cpo5ssizeE,@object
	.size		_ZN34_INTERNAL_61f76e39_4_k_cu_52892eb44cuda3std6ranges3__45__cpo5ssizeE,(_ZN34_INTERNAL_61f76e39_4_k_cu_52892eb46thrust24THRUST_300001_SM_1000_NS12placeholders2_3E - _ZN34_INTERNAL_61f76e39_4_k_cu_52892eb44cuda3std6ranges3__45__cpo5ssizeE)
_ZN34_INTERNAL_61f76e39_4_k_cu_52892eb44cuda3std6ranges3__45__cpo5ssizeE:
	.zero		1
	.type		_ZN34_INTERNAL_61f76e39_4_k_cu_52892eb46thrust24THRUST_300001_SM_1000_NS12placeholders2_3E,@object
	.size		_ZN34_INTERNAL_61f76e39_4_k_cu_52892eb46thrust24THRUST_300001_SM_1000_NS12placeholders2_3E,(_ZN34_INTERNAL_61f76e39_4_k_cu_52892eb44cuda3std3__45__cpo4cendE - _ZN34_INTERNAL_61f76e39_4_k_cu_52892eb46thrust24THRUST_300001_SM_1000_NS12placeholders2_3E)
_ZN34_INTERNAL_61f76e39_4_k_cu_52892eb46thrust24THRUST_300001_SM_1000_NS12placeholders2_3E:
	.zero		1
	.type		_ZN34_INTERNAL_61f76e39_4_k_cu_52892eb44cuda3std3__45__cpo4cendE,@object
	.size		_ZN34_INTERNAL_61f76e39_4_k_cu_52892eb44cuda3std3__45__cpo4cendE,(_ZN34_INTERNAL_61f76e39_4_k_cu_52892eb44cuda3std6ranges3__45__cpo4cendE - _ZN34_INTERNAL_61f76e39_4_k_cu_52892eb44cuda3std3__45__cpo4cendE)
_ZN34_INTERNAL_61f76e39_4_k_cu_52892eb44cuda3std3__45__cpo4cendE:
	.zero		1
	.type		_ZN34_INTERNAL_61f76e39_4_k_cu_52892eb44cuda3std6ranges3__45__cpo4cendE,@object
	.size		_ZN34_INTERNAL_61f76e39_4_k_cu_52892eb44cuda3std6ranges3__45__cpo4cendE,(_ZN34_INTERNAL_61f76e39_4_k_cu_52892eb46thrust24THRUST_300001_SM_1000_NS12placeholders2_7E - _ZN34_INTERNAL_61f76e39_4_k_cu_52892eb44cuda3std6ranges3__45__cpo4cendE)
_ZN34_INTERNAL_61f76e39_4_k_cu_52892eb44cuda3std6ranges3__45__cpo4cendE:
	.zero		1
	.type		_ZN34_INTERNAL_61f76e39_4_k_cu_52892eb46thrust24THRUST_300001_SM_1000_NS12placeholders2_7E,@object
	.size		_ZN34_INTERNAL_61f76e39_4_k_cu_52892eb46thrust24THRUST_300001_SM_1000_NS12placeholders2_7E,(_ZN34_INTERNAL_61f76e39_4_k_cu_52892eb44cuda3std3__45__cpo5crendE - _ZN34_INTERNAL_61f76e39_4_k_cu_52892eb46thrust24THRUST_300001_SM_1000_NS12placeholders2_7E)
_ZN34_INTERNAL_61f76e39_4_k_cu_52892eb46thrust24THRUST_300001_SM_1000_NS12placeholders2_7E:
	.zero		1
	.type		_ZN34_INTERNAL_61f76e39_4_k_cu_52892eb44cuda3std3__45__cpo5crendE,@object
	.size		_ZN34_INTERNAL_61f76e39_4_k_cu_52892eb44cuda3std3__45__cpo5crendE,(_ZN34_INTERNAL_61f76e39_4_k_cu_52892eb44cuda3std6ranges3__45__cpo4prevE - _ZN34_INTERNAL_61f76e39_4_k_cu_52892eb44cuda3std3__45__cpo5crendE)
_ZN34_INTERNAL_61f76e39_4_k_cu_52892eb44cuda3std3__45__cpo5crendE:
	.zero		1
	.type		_ZN34_INTERNAL_61f76e39_4_k_cu_52892eb44cuda3std6ranges3__45__cpo4prevE,@object
	.size		_ZN34_INTERNAL_61f76e39_4_k_cu_52892eb44cuda3std6ranges3__45__cpo4prevE,(_ZN34_INTERNAL_61f76e39_4_k_cu_52892eb44cuda3std6ranges3__45__cpo9iter_moveE - _ZN34_INTERNAL_61f76e39_4_k_cu_52892eb44cuda3std6ranges3__45__cpo4prevE)
_ZN34_INTERNAL_61f76e39_4_k_cu_52892eb44cuda3std6ranges3__45__cpo4prevE:
	.zero		1
	.type		_ZN34_INTERNAL_61f76e39_4_k_cu_52892eb44cuda3std6ranges3__45__cpo9iter_moveE,@object
	.size		_ZN34_INTERNAL_61f76e39_4_k_cu_52892eb44cuda3std6ranges3__45__cpo9iter_moveE,(_ZN34_INTERNAL_61f76e39_4_k_cu_52892eb46thrust24THRUST_300001_SM_1000_NS6system6detail10sequential3seqE - _ZN34_INTERNAL_61f76e39_4_k_cu_52892eb44cuda3std6ranges3__45__cpo9iter_moveE)
_ZN34_INTERNAL_61f76e39_4_k_cu_52892eb44cuda3std6ranges3__45__cpo9iter_moveE:
	.zero		1
	.type		_ZN34_INTERNAL_61f76e39_4_k_cu_52892eb46thrust24THRUST_300001_SM_1000_NS6system6detail10sequential3seqE,@object
	.size		_ZN34_INTERNAL_61f76e39_4_k_cu_52892eb46thrust24THRUST_300001_SM_1000_NS6system6detail10sequential3seqE,(_ZN34_INTERNAL_61f76e39_4_k_cu_52892eb46thrust24THRUST_300001_SM_1000_NS12placeholders2_9E - _ZN34_INTERNAL_61f76e39_4_k_cu_52892eb46thrust24THRUST_300001_SM_1000_NS6system6detail10sequential3seqE)
_ZN34_INTERNAL_61f76e39_4_k_cu_52892eb46thrust24THRUST_300001_SM_1000_NS6system6detail10sequential3seqE:
	.zero		1
	.type		_ZN34_INTERNAL_61f76e39_4_k_cu_52892eb46thrust24THRUST_300001_SM_1000_NS12placeholders2_9E,@object
	.size		_ZN34_INTERNAL_61f76e39_4_k_cu_52892eb46thrust24THRUST_300001_SM_1000_NS12placeholders2_9E,(_ZN34_INTERNAL_61f76e39_4_k_cu_52892eb44cuda3std3__419piecewise_constructE - _ZN34_INTERNAL_61f76e39_4_k_cu_52892eb46thrust24THRUST_300001_SM_1000_NS12placeholders2_9E)
_ZN34_INTERNAL_61f76e39_4_k_cu_52892eb46thrust24THRUST_300001_SM_1000_NS12placeholders2_9E:
	.zero		1
	.type		_ZN34_INTERNAL_61f76e39_4_k_cu_52892eb44cuda3std3__419piecewise_constructE,@object
	.size		_ZN34_INTERNAL_61f76e39_4_k_cu_52892eb44cuda3std3__419piecewise_constructE,(_ZN34_INTERNAL_61f76e39_4_k_cu_52892eb44cuda3std6ranges3__45__cpo5cdataE - _ZN34_INTERNAL_61f76e39_4_k_cu_52892eb44cuda3std3__419piecewise_constructE)
_ZN34_INTERNAL_61f76e39_4_k_cu_52892eb44cuda3std3__419piecewise_constructE:
	.zero		1
	.type		_ZN34_INTERNAL_61f76e39_4_k_cu_52892eb44cuda3std6ranges3__45__cpo5cdataE,@object
	.size		_ZN34_INTERNAL_61f76e39_4_k_cu_52892eb44cuda3std6ranges3__45__cpo5cdataE,(_ZN34_INTERNAL_61f76e39_4_k_cu_52892eb46thrust24THRUST_300001_SM_1000_NS12placeholders2_1E - _ZN34_INTERNAL_61f76e39_4_k_cu_52892eb44cuda3std6ranges3__45__cpo5cdataE)
_ZN34_INTERNAL_61f76e39_4_k_cu_52892eb44cuda3std6ranges3__45__cpo5cdataE:
	.zero		1
	.type		_ZN34_INTERNAL_61f76e39_4_k_cu_52892eb46thrust24THRUST_300001_SM_1000_NS12placeholders2_1E,@object
	.size		_ZN34_INTERNAL_61f76e39_4_k_cu_52892eb46thrust24THRUST_300001_SM_1000_NS12placeholders2_1E,(_ZN34_INTERNAL_61f76e39_4_k_cu_52892eb44cuda3std3__45__cpo3endE - _ZN34_INTERNAL_61f76e39_4_k_cu_52892eb46thrust24THRUST_300001_SM_1000_NS12placeholders2_1E)
_ZN34_INTERNAL_61f76e39_4_k_cu_52892eb46thrust24THRUST_300001_SM_1000_NS12placeholders2_1E:
	.zero		1
	.type		_ZN34_INTERNAL_61f76e39_4_k_cu_52892eb44cuda3std3__45__cpo3endE,@object
	.size		_ZN34_INTERNAL_61f76e39_4_k_cu_52892eb44cuda3std3__45__cpo3endE,(_ZN34_INTERNAL_61f76e39_4_k_cu_52892eb44cuda3std6ranges3__45__cpo3endE - _ZN34_INTERNAL_61f76e39_4_k_cu_52892eb44cuda3std3__45__cpo3endE)
_ZN34_INTERNAL_61f76e39_4_k_cu_52892eb44cuda3std3__45__cpo3endE:
	.zero		1
	.type		_ZN34_INTERNAL_61f76e39_4_k_cu_52892eb44cuda3std6ranges3__45__cpo3endE,@object
	.size		_ZN34_INTERNAL_61f76e39_4_k_cu_52892eb44cuda3std6ranges3__45__cpo3endE,(_ZN34_INTERNAL_61f76e39_4_k_cu_52892eb46thrust24THRUST_300001_SM_1000_NS12placeholders2_5E - _ZN34_INTERNAL_61f76e39_4_k_cu_52892eb44cuda3std6ranges3__45__cpo3endE)
_ZN34_INTERNAL_61f76e39_4_k_cu_52892eb44cuda3std6ranges3__45__cpo3endE:
	.zero		1
	.type		_ZN34_INTERNAL_61f76e39_4_k_cu_52892eb46thrust24THRUST_300001_SM_1000_NS12placeholders2_5E,@object
	.size		_ZN34_INTERNAL_61f76e39_4_k_cu_52892eb46thrust24THRUST_300001_SM_1000_NS12placeholders2_5E,(_ZN34_INTERNAL_61f76e39_4_k_cu_52892eb44cuda3std3__45__cpo4rendE - _ZN34_INTERNAL_61f76e39_4_k_cu_52892eb46thrust24THRUST_300001_SM_1000_NS12placeholders2_5E)
_ZN34_INTERNAL_61f76e39_4_k_cu_52892eb46thrust24THRUST_300001_SM_1000_NS12placeholders2_5E:
	.zero		1
	.type		_ZN34_INTERNAL_61f76e39_4_k_cu_52892eb44cuda3std3__45__cpo4rendE,@object
	.size		_ZN34_INTERNAL_61f76e39_4_k_cu_52892eb44cuda3std3__45__cpo4rendE,(_ZN34_INTERNAL_61f76e39_4_k_cu_52892eb44cuda3std6ranges3__45__cpo9iter_swapE - _ZN34_INTERNAL_61f76e39_4_k_cu_52892eb44cuda3std3__45__cpo4rendE)
_ZN34_INTERNAL_61f76e39_4_k_cu_52892eb44cuda3std3__45__cpo4rendE:
	.zero		1
	.type		_ZN34_INTERNAL_61f76e39_4_k_cu_52892eb44cuda3std6ranges3__45__cpo9iter_swapE,@object
	.size		_ZN34_INTERNAL_61f76e39_4_k_cu_52892eb44cuda3std6ranges3__45__cpo9iter_swapE,(_ZN34_INTERNAL_61f76e39_4_k_cu_52892eb44cuda3std3__48unexpectE - _ZN34_INTERNAL_61f76e39_4_k_cu_52892eb44cuda3std6ranges3__45__cpo9iter_swapE)
_ZN34_INTERNAL_61f76e39_4_k_cu_52892eb44cuda3std6ranges3__45__cpo9iter_swapE:
	.zero		1
	.type		_ZN34_INTERNAL_61f76e39_4_k_cu_52892eb44cuda3std3__48unexpectE,@object
	.size		_ZN34_INTERNAL_61f76e39_4_k_cu_52892eb44cuda3std3__48unexpectE,(_ZN34_INTERNAL_61f76e39_4_k_cu_52892eb46thrust24THRUST_300001_SM_1000_NS8cuda_cub3parE - _ZN34_INTERNAL_61f76e39_4_k_cu_52892eb44cuda3std3__48unexpectE)
_ZN34_INTERNAL_61f76e39_4_k_cu_52892eb44cuda3std3__48unexpectE:
	.zero		1
	.type		_ZN34_INTERNAL_61f76e39_4_k_cu_52892eb46thrust24THRUST_300001_SM_1000_NS8cuda_cub3parE,@object
	.size		_ZN34_INTERNAL_61f76e39_4_k_cu_52892eb46thrust24THRUST_300001_SM_1000_NS8cuda_cub3parE,(.L_38 - _ZN34_INTERNAL_61f76e39_4_k_cu_52892eb46thrust24THRUST_300001_SM_1000_NS8cuda_cub3parE)
_ZN34_INTERNAL_61f76e39_4_k_cu_52892eb46thrust24THRUST_300001_SM_1000_NS8cuda_cub3parE:
	.zero		1
.L_38:


//--------------------- .nv.constant0._ZN3cub18CUB_300001_SM_10006detail8for_each13static_kernelINS2_12policy_hub_t12policy_500_tElNS2_12op_wrapper_tIlN6thrust24THRUST_300001_SM_1000_NS6system6detail7generic6detail21binary_search_functorIPKfNSC_18binary_search_lessENSC_3lbfEEENS8_12zip_iteratorIN4cuda3std3__45tupleIJNS8_6detail15normal_iteratorINS8_7pointerIfNS8_8cuda_cub5par_tENS8_11use_defaultEST_EEEENSP_INSQ_IlSS_ST_ST_EEEEEEEEEEEEEvT0_T1_ --------------------------
	.section	.nv.constant0._ZN3cub18CUB_300001_SM_10006detail8for_each13static_kernelINS2_12policy_hub_t12policy_500_tElNS2_12op_wrapper_tIlN6thrust24THRUST_300001_SM_1000_NS6system6detail7generic6detail21binary_search_functorIPKfNSC_18binary_search_lessENSC_3lbfEEENS8_12zip_iteratorIN4cuda3std3__45tupleIJNS8_6detail15normal_iteratorINS8_7pointerIfNS8_8cuda_cub5par_tENS8_11use_defaultEST_EEEENSP_INSQ_IlSS_ST_ST_EEEEEEEEEEEEEvT0_T1_,"a",@progbits
	.sectionflags	@""
	.align	4
.nv.constant0._ZN3cub18CUB_300001_SM_10006detail8for_each13static_kernelINS2_12policy_hub_t12policy_500_tElNS2_12op_wrapper_tIlN6thrust24THRUST_300001_SM_1000_NS6system6detail7generic6detail21binary_search_functorIPKfNSC_18binary_search_lessENSC_3lbfEEENS8_12zip_iteratorIN4cuda3std3__45tupleIJNS8_6detail15normal_iteratorINS8_7pointerIfNS8_8cuda_cub5par_tENS8_11use_defaultEST_EEEENSP_INSQ_IlSS_ST_ST_EEEEEEEEEEEEEvT0_T1_:
	.zero		944


//--------------------- .nv.constant0._ZN3cub18CUB_300001_SM_10006detail11EmptyKernelIvEEvv --------------------------
	.section	.nv.constant0._ZN3cub18CUB_300001_SM_10006detail11EmptyKernelIvEEvv,"a",@progbits
	.sectionflags	@""
	.align	4
.nv.constant0._ZN3cub18CUB_300001_SM_10006detail11EmptyKernelIvEEvv:
	.zero		896


//--------------------- .nv.constant0._Z21crossover_individualsPA1291_KfPA1291_iPfPS_S3_PKi --------------------------
	.section	.nv.constant0._Z21crossover_individualsPA1291_KfPA1291_iPfPS_S3_PKi,"a",@progbits
	.sectionflags	@""
	.align	4
.nv.constant0._Z21crossover_individualsPA1291_KfPA1291_iPfPS_S3_PKi:
	.zero		944


//--------------------- .nv.constant0._Z16rank_individualsPA1291_KiPA1291_KfPf --------------------------
	.section	.nv.constant0._Z16rank_individualsPA1291_KiPA1291_KfPf,"a",@progbits
	.sectionflags	@""
	.align	4
.nv.constant0._Z16rank_individualsPA1291_KiPA1291_KfPf:
	.zero		920


//--------------------- SYMBOLS --------------------------

	.type		.nv.reservedSmem.offset0,@object
	.size		.nv.reservedSmem.offset0,0x4
	.type		vprintf,@function
	.type		malloc,@function
	.type		free,@function
